	.target	sm_90a

	.elftype	@"ET_EXEC"


//--------------------- .note.nv.tkinfo           --------------------------
	.section	.note.nv.tkinfo,"",@"SHT_NOTE"
	.sectionflags	@"SHF_NOTE_NV_TKINFO"
	.tkinfo
        /*0018*/ 	.word	0x00000002
        /*0030*/ 	.string	""
        /*0030*/ 	.string	"ptxas"
        /*0030*/ 	.string	"Cuda compilation tools, release 13.0, V13.0.88"
        /*0030*/ 	.string	"Build cuda_13.0.r13.0/compiler.36424714_0"
        /*0030*/ 	.string	"-arch sm_90a -m 64 "



//--------------------- .note.nv.cuinfo           --------------------------
	.section	.note.nv.cuinfo,"",@"SHT_NOTE"
	.sectionflags	@"SHF_NOTE_NV_CUINFO"
        /*0018*/ 	.short	0x0002
        /*001a*/ 	.short	0x005a
        /*001c*/ 	.short	0x0082
	.zero		2


//--------------------- .nv.info                  --------------------------
	.section	.nv.info,"",@"SHT_CUDA_INFO"
	.align	4


	//----- nvinfo : EIATTR_REGCOUNT
	.align		4
        /*0000*/ 	.byte	0x04, 0x2f
        /*0002*/ 	.short	(.L_12 - .L_11)
	.align		4
.L_11:
        /*0004*/ 	.word	index@(_ZN7cutlass13device_kernelINS_4gemm6kernel13GemmUniversalIN4cute5tupleIJiiiiEEENS1_10collective13CollectiveMmaINS1_43MainloopSm90TmaGmmaWarpSpecializedSparseFP8ILi25ENS5_IJNS4_1CILi1EEENSA_ILi2EEESB_EEENS1_35KernelTmaWarpSpecializedCooperativeEEENS5_IJNSA_ILi128EEENSA_ILi64EEESH_EEENS_12float_e4m3_tENS5_IJNS4_6LayoutINS5_IJiNS5_IJSC_iEEEiEEENS5_IJlNS5_IJSB_SC_EEElEEEEENSK_INS5_IJNS5_IJSH_iEEESQ_iEEENS5_IJNS5_IJSH_NSA_ILi4096EEEEEENS5_IJSB_lEEElEEEEEEEESJ_NS5_IJlSB_lEEENS4_8TiledMMAINS4_8MMA_AtomIJNS4_4SM904GMMA6SPARSE31GMMA_64x64x64_F32E4M3E4M3_SS_TNILNS12_7ScaleInE1ELS15_1ELNS12_9SparseSelE0EEEEEENSK_INS5_IJSC_SB_SB_EEENS5_IJSB_NSA_ILi0EEES1A_EEEEENS5_IJNS4_10UnderscoreES1D_S1D_EEEEENS4_23SM90_TMA_LOAD_MULTICASTENS4_14ComposedLayoutINS4_7SwizzleILi1ELi4ELi3EEENS4_25smem_sparse_ptr_flag_bitsILi2ELi8EEENSK_INS5_IJNS5_IJSB_NSA_ILi8EEEEEENS5_IJSC_NSA_ILi32EEEEEEEEENS5_IJNS5_IJS1A_SH_EEESN_EEEEEEEvNS4_8identityENS4_13SM90_TMA_LOADENS1H_INS1I_ILi2ELi4ELi3EEENS4_18smem_ptr_flag_bitsILi8EEENSK_INS5_IJS1M_SH_EEENS5_IJSH_SB_EEEEEEEvS1V_EENS_8epilogue10collective6detail29Sm90TmaWarpSpecializedAdapterINS26_15DefaultEpilogueIfNS5_IJSB_llEEES2A_NS25_6thread17LinearCombinationIfLi1EffLNS2B_9ScaleType4KindE0ELNS_15FloatRoundStyleE2EfEENS1_15EpilogueDefaultEEEEEvvEEEEvNT_6ParamsE)
        /*0008*/ 	.word	0x000000a8


	//----- nvinfo : EIATTR_FRAME_SIZE
	.align		4
.L_12:
        /*000c*/ 	.byte	0x04, 0x11
        /*000e*/ 	.short	(.L_14 - .L_13)
	.align		4
.L_13:
        /*0010*/ 	.word	index@(_ZN7cutlass13device_kernelINS_4gemm6kernel13GemmUniversalIN4cute5tupleIJiiiiEEENS1_10collective13CollectiveMmaINS1_43MainloopSm90TmaGmmaWarpSpecializedSparseFP8ILi25ENS5_IJNS4_1CILi1EEENSA_ILi2EEESB_EEENS1_35KernelTmaWarpSpecializedCooperativeEEENS5_IJNSA_ILi128EEENSA_ILi64EEESH_EEENS_12float_e4m3_tENS5_IJNS4_6LayoutINS5_IJiNS5_IJSC_iEEEiEEENS5_IJlNS5_IJSB_SC_EEElEEEEENSK_INS5_IJNS5_IJSH_iEEESQ_iEEENS5_IJNS5_IJSH_NSA_ILi4096EEEEEENS5_IJSB_lEEElEEEEEEEESJ_NS5_IJlSB_lEEENS4_8TiledMMAINS4_8MMA_AtomIJNS4_4SM904GMMA6SPARSE31GMMA_64x64x64_F32E4M3E4M3_SS_TNILNS12_7ScaleInE1ELS15_1ELNS12_9SparseSelE0EEEEEENSK_INS5_IJSC_SB_SB_EEENS5_IJSB_NSA_ILi0EEES1A_EEEEENS5_IJNS4_10UnderscoreES1D_S1D_EEEEENS4_23SM90_TMA_LOAD_MULTICASTENS4_14ComposedLayoutINS4_7SwizzleILi1ELi4ELi3EEENS4_25smem_sparse_ptr_flag_bitsILi2ELi8EEENSK_INS5_IJNS5_IJSB_NSA_ILi8EEEEEENS5_IJSC_NSA_ILi32EEEEEEEEENS5_IJNS5_IJS1A_SH_EEESN_EEEEEEEvNS4_8identityENS4_13SM90_TMA_LOADENS1H_INS1I_ILi2ELi4ELi3EEENS4_18smem_ptr_flag_bitsILi8EEENSK_INS5_IJS1M_SH_EEENS5_IJSH_SB_EEEEEEEvS1V_EENS_8epilogue10collective6detail29Sm90TmaWarpSpecializedAdapterINS26_15DefaultEpilogueIfNS5_IJSB_llEEES2A_NS25_6thread17LinearCombinationIfLi1EffLNS2B_9ScaleType4KindE0ELNS_15FloatRoundStyleE2EfEENS1_15EpilogueDefaultEEEEEvvEEEEvNT_6ParamsE)
        /*0014*/ 	.word	0x00000000


	//----- nvinfo : EIATTR_MIN_STACK_SIZE
	.align		4
.L_14:
        /*0018*/ 	.byte	0x04, 0x12
        /*001a*/ 	.short	(.L_16 - .L_15)
	.align		4
.L_15:
        /*001c*/ 	.word	index@(_ZN7cutlass13device_kernelINS_4gemm6kernel13GemmUniversalIN4cute5tupleIJiiiiEEENS1_10collective13CollectiveMmaINS1_43MainloopSm90TmaGmmaWarpSpecializedSparseFP8ILi25ENS5_IJNS4_1CILi1EEENSA_ILi2EEESB_EEENS1_35KernelTmaWarpSpecializedCooperativeEEENS5_IJNSA_ILi128EEENSA_ILi64EEESH_EEENS_12float_e4m3_tENS5_IJNS4_6LayoutINS5_IJiNS5_IJSC_iEEEiEEENS5_IJlNS5_IJSB_SC_EEElEEEEENSK_INS5_IJNS5_IJSH_iEEESQ_iEEENS5_IJNS5_IJSH_NSA_ILi4096EEEEEENS5_IJSB_lEEElEEEEEEEESJ_NS5_IJlSB_lEEENS4_8TiledMMAINS4_8MMA_AtomIJNS4_4SM904GMMA6SPARSE31GMMA_64x64x64_F32E4M3E4M3_SS_TNILNS12_7ScaleInE1ELS15_1ELNS12_9SparseSelE0EEEEEENSK_INS5_IJSC_SB_SB_EEENS5_IJSB_NSA_ILi0EEES1A_EEEEENS5_IJNS4_10UnderscoreES1D_S1D_EEEEENS4_23SM90_TMA_LOAD_MULTICASTENS4_14ComposedLayoutINS4_7SwizzleILi1ELi4ELi3EEENS4_25smem_sparse_ptr_flag_bitsILi2ELi8EEENSK_INS5_IJNS5_IJSB_NSA_ILi8EEEEEENS5_IJSC_NSA_ILi32EEEEEEEEENS5_IJNS5_IJS1A_SH_EEESN_EEEEEEEvNS4_8identityENS4_13SM90_TMA_LOADENS1H_INS1I_ILi2ELi4ELi3EEENS4_18smem_ptr_flag_bitsILi8EEENSK_INS5_IJS1M_SH_EEENS5_IJSH_SB_EEEEEEEvS1V_EENS_8epilogue10collective6detail29Sm90TmaWarpSpecializedAdapterINS26_15DefaultEpilogueIfNS5_IJSB_llEEES2A_NS25_6thread17LinearCombinationIfLi1EffLNS2B_9ScaleType4KindE0ELNS_15FloatRoundStyleE2EfEENS1_15EpilogueDefaultEEEEEvvEEEEvNT_6ParamsE)
        /*0020*/ 	.word	0x00000000
.L_16:


//--------------------- .nv.compat                --------------------------
	.section	.nv.compat,"",@"SHT_CUDA_COMPAT_INFO"
	.align	4
        /*0000*/ 	.byte	0x02, 0x09, 0x01, 0x00, 0x02, 0x02, 0x04, 0x00, 0x02, 0x05, 0x05, 0x00, 0x03, 0x07, 0x01, 0x01
        /*0010*/ 	.byte	0x02, 0x03, 0x01, 0x00, 0x02, 0x06, 0x01, 0x00, 0x04, 0x0b, 0x08, 0x00, 0x00, 0x00, 0x00, 0x00
        /*0020*/ 	.byte	0x00, 0x00, 0x00, 0x00


//--------------------- .nv.info._ZN7cutlass13device_kernelINS_4gemm6kernel13GemmUniversalIN4cute5tupleIJiiiiEEENS1_10collective13CollectiveMmaINS1_43MainloopSm90TmaGmmaWarpSpecializedSparseFP8ILi25ENS5_IJNS4_1CILi1EEENSA_ILi2EEESB_EEENS1_35KernelTmaWarpSpecializedCooperativeEEENS5_IJNSA_ILi128EEENSA_ILi64EEESH_EEENS_12float_e4m3_tENS5_IJNS4_6LayoutINS5_IJiNS5_IJSC_iEEEiEEENS5_IJlNS5_IJSB_SC_EEElEEEEENSK_INS5_IJNS5_IJSH_iEEESQ_iEEENS5_IJNS5_IJSH_NSA_ILi4096EEEEEENS5_IJSB_lEEElEEEEEEEESJ_NS5_IJlSB_lEEENS4_8TiledMMAINS4_8MMA_AtomIJNS4_4SM904GMMA6SPARSE31GMMA_64x64x64_F32E4M3E4M3_SS_TNILNS12_7ScaleInE1ELS15_1ELNS12_9SparseSelE0EEEEEENSK_INS5_IJSC_SB_SB_EEENS5_IJSB_NSA_ILi0EEES1A_EEEEENS5_IJNS4_10UnderscoreES1D_S1D_EEEEENS4_23SM90_TMA_LOAD_MULTICASTENS4_14ComposedLayoutINS4_7SwizzleILi1ELi4ELi3EEENS4_25smem_sparse_ptr_flag_bitsILi2ELi8EEENSK_INS5_IJNS5_IJSB_NSA_ILi8EEEEEENS5_IJSC_NSA_ILi32EEEEEEEEENS5_IJNS5_IJS1A_SH_EEESN_EEEEEEEvNS4_8identityENS4_13SM90_TMA_LOADENS1H_INS1I_ILi2ELi4ELi3EEENS4_18smem_ptr_flag_bitsILi8EEENSK_INS5_IJS1M_SH_EEENS5_IJSH_SB_EEEEEEEvS1V_EENS_8epilogue10collective6detail29Sm90TmaWarpSpecializedAdapterINS26_15DefaultEpilogueIfNS5_IJSB_llEEES2A_NS25_6thread17LinearCombinationIfLi1EffLNS2B_9ScaleType4KindE0ELNS_15FloatRoundStyleE2EfEENS1_15EpilogueDefaultEEEEEvvEEEEvNT_6ParamsE --------------------------
	.section	.nv.info._ZN7cutlass13device_kernelINS_4gemm6kernel13GemmUniversalIN4cute5tupleIJiiiiEEENS1_10collective13CollectiveMmaINS1_43MainloopSm90TmaGmmaWarpSpecializedSparseFP8ILi25ENS5_IJNS4_1CILi1EEENSA_ILi2EEESB_EEENS1_35KernelTmaWarpSpecializedCooperativeEEENS5_IJNSA_ILi128EEENSA_ILi64EEESH_EEENS_12float_e4m3_tENS5_IJNS4_6LayoutINS5_IJiNS5_IJSC_iEEEiEEENS5_IJlNS5_IJSB_SC_EEElEEEEENSK_INS5_IJNS5_IJSH_iEEESQ_iEEENS5_IJNS5_IJSH_NSA_ILi4096EEEEEENS5_IJSB_lEEElEEEEEEEESJ_NS5_IJlSB_lEEENS4_8TiledMMAINS4_8MMA_AtomIJNS4_4SM904GMMA6SPARSE31GMMA_64x64x64_F32E4M3E4M3_SS_TNILNS12_7ScaleInE1ELS15_1ELNS12_9SparseSelE0EEEEEENSK_INS5_IJSC_SB_SB_EEENS5_IJSB_NSA_ILi0EEES1A_EEEEENS5_IJNS4_10UnderscoreES1D_S1D_EEEEENS4_23SM90_TMA_LOAD_MULTICASTENS4_14ComposedLayoutINS4_7SwizzleILi1ELi4ELi3EEENS4_25smem_sparse_ptr_flag_bitsILi2ELi8EEENSK_INS5_IJNS5_IJSB_NSA_ILi8EEEEEENS5_IJSC_NSA_ILi32EEEEEEEEENS5_IJNS5_IJS1A_SH_EEESN_EEEEEEEvNS4_8identityENS4_13SM90_TMA_LOADENS1H_INS1I_ILi2ELi4ELi3EEENS4_18smem_ptr_flag_bitsILi8EEENSK_INS5_IJS1M_SH_EEENS5_IJSH_SB_EEEEEEEvS1V_EENS_8epilogue10collective6detail29Sm90TmaWarpSpecializedAdapterINS26_15DefaultEpilogueIfNS5_IJSB_llEEES2A_NS25_6thread17LinearCombinationIfLi1EffLNS2B_9ScaleType4KindE0ELNS_15FloatRoundStyleE2EfEENS1_15EpilogueDefaultEEEEEvvEEEEvNT_6ParamsE,"",@"SHT_CUDA_INFO"
	.sectionflags	@""
	.align	4


	//----- nvinfo : EIATTR_CUDA_API_VERSION
	.align		4
        /*0000*/ 	.byte	0x04, 0x37
        /*0002*/ 	.short	(.L_18 - .L_17)
.L_17:
        /*0004*/ 	.word	0x00000082


	//----- nvinfo : EIATTR_KPARAM_INFO
	.align		4
.L_18:
        /*0008*/ 	.byte	0x04, 0x17
        /*000a*/ 	.short	(.L_20 - .L_19)
.L_19:
        /*000c*/ 	.word	0x00000000
        /*0010*/ 	.short	0x0000
        /*0012*/ 	.short	0x0070
        /*0014*/ 	.byte	0x00, 0xf0, 0x01, 0x14


	//----- nvinfo : EIATTR_SPARSE_MMA_MASK
	.align		4
.L_20:
        /*0018*/ 	.byte	0x03, 0x50
        /*001a*/ 	.short	0x0001


	//----- nvinfo : EIATTR_MAXREG_COUNT
	.align		4
        /*001c*/ 	.byte	0x03, 0x1b
        /*001e*/ 	.short	0x00a8


	//----- nvinfo : EIATTR_NUM_BARRIERS
	.align		4
        /*0020*/ 	.byte	0x02, 0x4c
        /*0022*/ 	.byte	0x01
	.zero		1


	//----- nvinfo : EIATTR_MERCURY_ISA_VERSION
	.align		4
        /*0024*/ 	.byte	0x03, 0x5f
        /*0026*/ 	.short	0x0101


	//----- nvinfo : EIATTR_INT_WARP_WIDE_INSTR_OFFSETS
	.align		4
        /*0028*/ 	.byte	0x04, 0x31
        /*002a*/ 	.short	(.L_22 - .L_21)


	//   ....[0]....
.L_21:
        /*002c*/ 	.word	0x00000780


	//   ....[1]....
        /*0030*/ 	.word	0x000007a0


	//   ....[2]....
        /*0034*/ 	.word	0x00000940


	//----- nvinfo : EIATTR_COOP_GROUP_MASK_REGIDS
	.align		4
.L_22:
        /*0038*/ 	.byte	0x04, 0x29
        /*003a*/ 	.short	(.L_24 - .L_23)


	//   ....[0]....
.L_23:
        /*003c*/ 	.word	0xffffffff


	//   ....[1]....
        /*0040*/ 	.word	0xffffffff


	//   ....[2]....
        /*0044*/ 	.word	0xffffffff


	//   ....[3]....
        /*0048*/ 	.word	0xffffffff


	//   ....[4]....
        /*004c*/ 	.word	0xffffffff


	//   ....[5]....
        /*0050*/ 	.word	0xffffffff


	//----- nvinfo : EIATTR_COOP_GROUP_INSTR_OFFSETS
	.align		4
.L_24:
        /*0054*/ 	.byte	0x04, 0x28
        /*0056*/ 	.short	(.L_26 - .L_25)


	//   ....[0]....
.L_25:
        /*0058*/ 	.word	0x00000060


	//   ....[1]....
        /*005c*/ 	.word	0x00000070


	//   ....[2]....
        /*0060*/ 	.word	0x00000160


	//   ....[3]....
        /*0064*/ 	.word	0x000005c0


	//   ....[4]....
        /*0068*/ 	.word	0x00000a90


	//   ....[5]....
        /*006c*/ 	.word	0x00001750


	//----- nvinfo : EIATTR_REG_RECONFIG
	.align		4
.L_26:
        /*0070*/ 	.byte	0x01, 0x54
	.zero		2


	//----- nvinfo : EIATTR_MBARRIER_INSTR_OFFSETS
	.align		4
        /*0074*/ 	.byte	0x04, 0x39
        /*0076*/ 	.short	(.L_28 - .L_27)


	//   ....[0]....
.L_27:
        /*0078*/ 	.word	0x00000280
        /*007c*/ 	.word	0x000000ff
        /*0080*/ 	.word	0x00000000
        /*0084*/ 	.short	0x0100
        /*0086*/ 	.byte	0x08
	.zero		1


	//   ....[1]....
        /*0088*/ 	.word	0x00000290
        /*008c*/ 	.word	0x000000ff
        /*0090*/ 	.word	0x000000c8
        /*0094*/ 	.short	0x0100
        /*0096*/ 	.byte	0x08
	.zero		1


	//   ....[2]....
        /*0098*/ 	.word	0x000002a0
        /*009c*/ 	.word	0x000000ff
        /*00a0*/ 	.word	0x00000008
        /*00a4*/ 	.short	0x0100
        /*00a6*/ 	.byte	0x08
	.zero		1


	//   ....[3]....
        /*00a8*/ 	.word	0x000002b0
        /*00ac*/ 	.word	0x000000ff
        /*00b0*/ 	.word	0x000000d0
        /*00b4*/ 	.short	0x0100
        /*00b6*/ 	.byte	0x08
	.zero		1


	//   ....[4]....
        /*00b8*/ 	.word	0x000002c0
        /*00bc*/ 	.word	0x000000ff
        /*00c0*/ 	.word	0x00000010
        /*00c4*/ 	.short	0x0100
        /*00c6*/ 	.byte	0x08
	.zero		1


	//   ....[5]....
        /*00c8*/ 	.word	0x000002d0
        /*00cc*/ 	.word	0x000000ff
        /*00d0*/ 	.word	0x000000d8
        /*00d4*/ 	.short	0x0100
        /*00d6*/ 	.byte	0x08
	.zero		1


	//   ....[6]....
        /*00d8*/ 	.word	0x000002e0
        /*00dc*/ 	.word	0x000000ff
        /*00e0*/ 	.word	0x00000018
        /*00e4*/ 	.short	0x0100
        /*00e6*/ 	.byte	0x08
	.zero		1


	//   ....[7]....
        /*00e8*/ 	.word	0x000002f0
        /*00ec*/ 	.word	0x000000ff
        /*00f0*/ 	.word	0x000000e0
        /*00f4*/ 	.short	0x0100
        /*00f6*/ 	.byte	0x08
	.zero		1


	//   ....[8]....
        /*00f8*/ 	.word	0x00000300
        /*00fc*/ 	.word	0x000000ff
        /*0100*/ 	.word	0x00000020
        /*0104*/ 	.short	0x0100
        /*0106*/ 	.byte	0x08
	.zero		1


	//   ....[9]....
        /*0108*/ 	.word	0x00000310
        /*010c*/ 	.word	0x000000ff
        /*0110*/ 	.word	0x000000e8
        /*0114*/ 	.short	0x0100
        /*0116*/ 	.byte	0x08
	.zero		1


	//   ....[10]....
        /*0118*/ 	.word	0x00000320
        /*011c*/ 	.word	0x000000ff
        /*0120*/ 	.word	0x00000028
        /*0124*/ 	.short	0x0100
        /*0126*/ 	.byte	0x08
	.zero		1


	//   ....[11]....
        /*0128*/ 	.word	0x00000330
        /*012c*/ 	.word	0x000000ff
        /*0130*/ 	.word	0x000000f0
        /*0134*/ 	.short	0x0100
        /*0136*/ 	.byte	0x08
	.zero		1


	//   ....[12]....
        /*0138*/ 	.word	0x00000340
        /*013c*/ 	.word	0x000000ff
        /*0140*/ 	.word	0x00000030
        /*0144*/ 	.short	0x0100
        /*0146*/ 	.byte	0x08
	.zero		1


	//   ....[13]....
        /*0148*/ 	.word	0x00000350
        /*014c*/ 	.word	0x000000ff
        /*0150*/ 	.word	0x000000f8
        /*0154*/ 	.short	0x0100
        /*0156*/ 	.byte	0x08
	.zero		1


	//   ....[14]....
        /*0158*/ 	.word	0x00000360
        /*015c*/ 	.word	0x000000ff
        /*0160*/ 	.word	0x00000038
        /*0164*/ 	.short	0x0100
        /*0166*/ 	.byte	0x08
	.zero		1


	//   ....[15]....
        /*0168*/ 	.word	0x00000370
        /*016c*/ 	.word	0x000000ff
        /*0170*/ 	.word	0x00000100
        /*0174*/ 	.short	0x0100
        /*0176*/ 	.byte	0x08
	.zero		1


	//   ....[16]....
        /*0178*/ 	.word	0x00000380
        /*017c*/ 	.word	0x000000ff
        /*0180*/ 	.word	0x00000040
        /*0184*/ 	.short	0x0100
        /*0186*/ 	.byte	0x08
	.zero		1


	//   ....[17]....
        /*0188*/ 	.word	0x00000390
        /*018c*/ 	.word	0x000000ff
        /*0190*/ 	.word	0x00000108
        /*0194*/ 	.short	0x0100
        /*0196*/ 	.byte	0x08
	.zero		1


	//   ....[18]....
        /*0198*/ 	.word	0x000003a0
        /*019c*/ 	.word	0x000000ff
        /*01a0*/ 	.word	0x00000048
        /*01a4*/ 	.short	0x0100
        /*01a6*/ 	.byte	0x08
	.zero		1


	//   ....[19]....
        /*01a8*/ 	.word	0x000003b0
        /*01ac*/ 	.word	0x000000ff
        /*01b0*/ 	.word	0x00000110
        /*01b4*/ 	.short	0x0100
        /*01b6*/ 	.byte	0x08
	.zero		1


	//   ....[20]....
        /*01b8*/ 	.word	0x000003c0
        /*01bc*/ 	.word	0x000000ff
        /*01c0*/ 	.word	0x00000050
        /*01c4*/ 	.short	0x0100
        /*01c6*/ 	.byte	0x08
	.zero		1


	//   ....[21]....
        /*01c8*/ 	.word	0x000003d0
        /*01cc*/ 	.word	0x000000ff
        /*01d0*/ 	.word	0x00000118
        /*01d4*/ 	.short	0x0100
        /*01d6*/ 	.byte	0x08
	.zero		1


	//   ....[22]....
        /*01d8*/ 	.word	0x000003e0
        /*01dc*/ 	.word	0x000000ff
        /*01e0*/ 	.word	0x00000058
        /*01e4*/ 	.short	0x0100
        /*01e6*/ 	.byte	0x08
	.zero		1


	//   ....[23]....
        /*01e8*/ 	.word	0x000003f0
        /*01ec*/ 	.word	0x000000ff
        /*01f0*/ 	.word	0x00000120
        /*01f4*/ 	.short	0x0100
        /*01f6*/ 	.byte	0x08
	.zero		1


	//   ....[24]....
        /*01f8*/ 	.word	0x00000400
        /*01fc*/ 	.word	0x000000ff
        /*0200*/ 	.word	0x00000060
        /*0204*/ 	.short	0x0100
        /*0206*/ 	.byte	0x08
	.zero		1


	//   ....[25]....
        /*0208*/ 	.word	0x00000410
        /*020c*/ 	.word	0x000000ff
        /*0210*/ 	.word	0x00000128
        /*0214*/ 	.short	0x0100
        /*0216*/ 	.byte	0x08
	.zero		1


	//   ....[26]....
        /*0218*/ 	.word	0x00000420
        /*021c*/ 	.word	0x000000ff
        /*0220*/ 	.word	0x00000068
        /*0224*/ 	.short	0x0100
        /*0226*/ 	.byte	0x08
	.zero		1


	//   ....[27]....
        /*0228*/ 	.word	0x00000430
        /*022c*/ 	.word	0x000000ff
        /*0230*/ 	.word	0x00000130
        /*0234*/ 	.short	0x0100
        /*0236*/ 	.byte	0x08
	.zero		1


	//   ....[28]....
        /*0238*/ 	.word	0x00000440
        /*023c*/ 	.word	0x000000ff
        /*0240*/ 	.word	0x00000070
        /*0244*/ 	.short	0x0100
        /*0246*/ 	.byte	0x08
	.zero		1


	//   ....[29]....
        /*0248*/ 	.word	0x00000450
        /*024c*/ 	.word	0x000000ff
        /*0250*/ 	.word	0x00000138
        /*0254*/ 	.short	0x0100
        /*0256*/ 	.byte	0x08
	.zero		1


	//   ....[30]....
        /*0258*/ 	.word	0x00000460
        /*025c*/ 	.word	0x000000ff
        /*0260*/ 	.word	0x00000078
        /*0264*/ 	.short	0x0100
        /*0266*/ 	.byte	0x08
	.zero		1


	//   ....[31]....
        /*0268*/ 	.word	0x00000470
        /*026c*/ 	.word	0x000000ff
        /*0270*/ 	.word	0x00000140
        /*0274*/ 	.short	0x0100
        /*0276*/ 	.byte	0x08
	.zero		1


	//   ....[32]....
        /*0278*/ 	.word	0x00000480
        /*027c*/ 	.word	0x000000ff
        /*0280*/ 	.word	0x00000080
        /*0284*/ 	.short	0x0100
        /*0286*/ 	.byte	0x08
	.zero		1


	//   ....[33]....
        /*0288*/ 	.word	0x00000490
        /*028c*/ 	.word	0x000000ff
        /*0290*/ 	.word	0x00000148
        /*0294*/ 	.short	0x0100
        /*0296*/ 	.byte	0x08
	.zero		1


	//   ....[34]....
        /*0298*/ 	.word	0x000004a0
        /*029c*/ 	.word	0x000000ff
        /*02a0*/ 	.word	0x00000088
        /*02a4*/ 	.short	0x0100
        /*02a6*/ 	.byte	0x08
	.zero		1


	//   ....[35]....
        /*02a8*/ 	.word	0x000004b0
        /*02ac*/ 	.word	0x000000ff
        /*02b0*/ 	.word	0x00000150
        /*02b4*/ 	.short	0x0100
        /*02b6*/ 	.byte	0x08
	.zero		1


	//   ....[36]....
        /*02b8*/ 	.word	0x000004c0
        /*02bc*/ 	.word	0x000000ff
        /*02c0*/ 	.word	0x00000090
        /*02c4*/ 	.short	0x0100
        /*02c6*/ 	.byte	0x08
	.zero		1


	//   ....[37]....
        /*02c8*/ 	.word	0x000004d0
        /*02cc*/ 	.word	0x000000ff
        /*02d0*/ 	.word	0x00000158
        /*02d4*/ 	.short	0x0100
        /*02d6*/ 	.byte	0x08
	.zero		1


	//   ....[38]....
        /*02d8*/ 	.word	0x000004e0
        /*02dc*/ 	.word	0x000000ff
        /*02e0*/ 	.word	0x00000098
        /*02e4*/ 	.short	0x0100
        /*02e6*/ 	.byte	0x08
	.zero		1


	//   ....[39]....
        /*02e8*/ 	.word	0x000004f0
        /*02ec*/ 	.word	0x000000ff
        /*02f0*/ 	.word	0x00000160
        /*02f4*/ 	.short	0x0100
        /*02f6*/ 	.byte	0x08
	.zero		1


	//   ....[40]....
        /*02f8*/ 	.word	0x00000500
        /*02fc*/ 	.word	0x000000ff
        /*0300*/ 	.word	0x000000a0
        /*0304*/ 	.short	0x0100
        /*0306*/ 	.byte	0x08
	.zero		1


	//   ....[41]....
        /*0308*/ 	.word	0x00000510
        /*030c*/ 	.word	0x000000ff
        /*0310*/ 	.word	0x00000168
        /*0314*/ 	.short	0x0100
        /*0316*/ 	.byte	0x08
	.zero		1


	//   ....[42]....
        /*0318*/ 	.word	0x00000520
        /*031c*/ 	.word	0x000000ff
        /*0320*/ 	.word	0x000000a8
        /*0324*/ 	.short	0x0100
        /*0326*/ 	.byte	0x08
	.zero		1


	//   ....[43]....
        /*0328*/ 	.word	0x00000530
        /*032c*/ 	.word	0x000000ff
        /*0330*/ 	.word	0x00000170
        /*0334*/ 	.short	0x0100
        /*0336*/ 	.byte	0x08
	.zero		1


	//   ....[44]....
        /*0338*/ 	.word	0x00000540
        /*033c*/ 	.word	0x000000ff
        /*0340*/ 	.word	0x000000b0
        /*0344*/ 	.short	0x0100
        /*0346*/ 	.byte	0x08
	.zero		1


	//   ....[45]....
        /*0348*/ 	.word	0x00000550
        /*034c*/ 	.word	0x000000ff
        /*0350*/ 	.word	0x00000178
        /*0354*/ 	.short	0x0100
        /*0356*/ 	.byte	0x08
	.zero		1


	//   ....[46]....
        /*0358*/ 	.word	0x00000560
        /*035c*/ 	.word	0x000000ff
        /*0360*/ 	.word	0x000000b8
        /*0364*/ 	.short	0x0100
        /*0366*/ 	.byte	0x08
	.zero		1


	//   ....[47]....
        /*0368*/ 	.word	0x00000570
        /*036c*/ 	.word	0x000000ff
        /*0370*/ 	.word	0x00000180
        /*0374*/ 	.short	0x0100
        /*0376*/ 	.byte	0x08
	.zero		1


	//   ....[48]....
        /*0378*/ 	.word	0x00000580
        /*037c*/ 	.word	0x000000ff
        /*0380*/ 	.word	0x000000c0
        /*0384*/ 	.short	0x0100
        /*0386*/ 	.byte	0x08
	.zero		1


	//   ....[49]....
        /*0388*/ 	.word	0x00000590
        /*038c*/ 	.word	0x000000ff
        /*0390*/ 	.word	0x00000188
        /*0394*/ 	.short	0x0100
        /*0396*/ 	.byte	0x08
	.zero		1


	//   ....[50]....
        /*0398*/ 	.word	0x000009d0
        /*039c*/ 	.word	0x000000ff
        /*03a0*/ 	.word	0x000001a0
        /*03a4*/ 	.short	0x0100
        /*03a6*/ 	.byte	0x06
	.zero		1


	//   ....[51]....
        /*03a8*/ 	.word	0x00000a40
        /*03ac*/ 	.word	0x000000ff
        /*03b0*/ 	.word	0x000001a8
        /*03b4*/ 	.short	0x0100
        /*03b6*/ 	.byte	0x06
	.zero		1


	//   ....[52]....
        /*03b8*/ 	.word	0x00001c10
        /*03bc*/ 	.word	0x000000ff
        /*03c0*/ 	.word	0x00000000
        /*03c4*/ 	.short	0x010a
        /*03c6*/ 	.byte	0x08
	.zero		1


	//   ....[53]....
        /*03c8*/ 	.word	0x00001c70
        /*03cc*/ 	.word	0x000000ff
        /*03d0*/ 	.word	0x00000000
        /*03d4*/ 	.short	0x010a
        /*03d6*/ 	.byte	0x08
	.zero		1


	//   ....[54]....
        /*03d8*/ 	.word	0x00002050
        /*03dc*/ 	.word	0x00000049
        /*03e0*/ 	.word	0x00000000
        /*03e4*/ 	.short	0x0101
        /*03e6*/ 	.byte	0x3f
	.zero		1


	//   ....[55]....
        /*03e8*/ 	.word	0x00005ac0
        /*03ec*/ 	.word	0x00000012
        /*03f0*/ 	.word	0x000000c8
        /*03f4*/ 	.short	0x010a
        /*03f6*/ 	.byte	0x3f
	.zero		1


	//   ....[56]....
        /*03f8*/ 	.word	0x00005f00
        /*03fc*/ 	.word	0x00000006
        /*0400*/ 	.word	0x000001a8
        /*0404*/ 	.short	0x0101
        /*0406*/ 	.byte	0x3f
	.zero		1


	//   ....[57]....
        /*0408*/ 	.word	0x00006610
        /*040c*/ 	.word	0x00000005
        /*0410*/ 	.word	0x00000000
        /*0414*/ 	.short	0x010a
        /*0416*/ 	.byte	0x3f
	.zero		1


	//   ....[58]....
        /*0418*/ 	.word	0x00006690
        /*041c*/ 	.word	0x00000007
        /*0420*/ 	.word	0x00000000
        /*0424*/ 	.short	0x010a
        /*0426*/ 	.byte	0x3f
	.zero		1


	//   ....[59]....
        /*0428*/ 	.word	0x00006720
        /*042c*/ 	.word	0x00000006
        /*0430*/ 	.word	0x00000000
        /*0434*/ 	.short	0x010a
        /*0436*/ 	.byte	0x3f
	.zero		1


	//   ....[60]....
        /*0438*/ 	.word	0x000067b0
        /*043c*/ 	.word	0x00000007
        /*0440*/ 	.word	0x00000000
        /*0444*/ 	.short	0x010a
        /*0446*/ 	.byte	0x3f
	.zero		1


	//   ....[61]....
        /*0448*/ 	.word	0x00006840
        /*044c*/ 	.word	0x00000006
        /*0450*/ 	.word	0x00000000
        /*0454*/ 	.short	0x010a
        /*0456*/ 	.byte	0x3f
	.zero		1


	//   ....[62]....
        /*0458*/ 	.word	0x000068d0
        /*045c*/ 	.word	0x00000007
        /*0460*/ 	.word	0x00000000
        /*0464*/ 	.short	0x010a
        /*0466*/ 	.byte	0x3f
	.zero		1


	//   ....[63]....
        /*0468*/ 	.word	0x00006960
        /*046c*/ 	.word	0x00000006
        /*0470*/ 	.word	0x00000000
        /*0474*/ 	.short	0x010a
        /*0476*/ 	.byte	0x3f
	.zero		1


	//   ....[64]....
        /*0478*/ 	.word	0x000069f0
        /*047c*/ 	.word	0x00000007
        /*0480*/ 	.word	0x00000000
        /*0484*/ 	.short	0x010a
        /*0486*/ 	.byte	0x3f
	.zero		1


	//   ....[65]....
        /*0488*/ 	.word	0x00006a80
        /*048c*/ 	.word	0x00000006
        /*0490*/ 	.word	0x00000000
        /*0494*/ 	.short	0x010a
        /*0496*/ 	.byte	0x3f
	.zero		1


	//   ....[66]....
        /*0498*/ 	.word	0x00006b10
        /*049c*/ 	.word	0x00000007
        /*04a0*/ 	.word	0x00000000
        /*04a4*/ 	.short	0x010a
        /*04a6*/ 	.byte	0x3f
	.zero		1


	//   ....[67]....
        /*04a8*/ 	.word	0x00006ba0
        /*04ac*/ 	.word	0x00000006
        /*04b0*/ 	.word	0x00000000
        /*04b4*/ 	.short	0x010a
        /*04b6*/ 	.byte	0x3f
	.zero		1


	//   ....[68]....
        /*04b8*/ 	.word	0x00006c30
        /*04bc*/ 	.word	0x00000007
        /*04c0*/ 	.word	0x00000000
        /*04c4*/ 	.short	0x010a
        /*04c6*/ 	.byte	0x3f
	.zero		1


	//   ....[69]....
        /*04c8*/ 	.word	0x00006cc0
        /*04cc*/ 	.word	0x00000006
        /*04d0*/ 	.word	0x00000000
        /*04d4*/ 	.short	0x010a
        /*04d6*/ 	.byte	0x3f
	.zero		1


	//   ....[70]....
        /*04d8*/ 	.word	0x00006d50
        /*04dc*/ 	.word	0x00000007
        /*04e0*/ 	.word	0x00000000
        /*04e4*/ 	.short	0x010a
        /*04e6*/ 	.byte	0x3f
	.zero		1


	//   ....[71]....
        /*04e8*/ 	.word	0x00006de0
        /*04ec*/ 	.word	0x00000006
        /*04f0*/ 	.word	0x00000000
        /*04f4*/ 	.short	0x010a
        /*04f6*/ 	.byte	0x3f
	.zero		1


	//   ....[72]....
        /*04f8*/ 	.word	0x00006e70
        /*04fc*/ 	.word	0x00000007
        /*0500*/ 	.word	0x00000000
        /*0504*/ 	.short	0x010a
        /*0506*/ 	.byte	0x3f
	.zero		1


	//   ....[73]....
        /*0508*/ 	.word	0x00006f00
        /*050c*/ 	.word	0x00000006
        /*0510*/ 	.word	0x00000000
        /*0514*/ 	.short	0x010a
        /*0516*/ 	.byte	0x3f
	.zero		1


	//   ....[74]....
        /*0518*/ 	.word	0x00006f90
        /*051c*/ 	.word	0x00000007
        /*0520*/ 	.word	0x00000000
        /*0524*/ 	.short	0x010a
        /*0526*/ 	.byte	0x3f
	.zero		1


	//   ....[75]....
        /*0528*/ 	.word	0x00007020
        /*052c*/ 	.word	0x00000006
        /*0530*/ 	.word	0x00000000
        /*0534*/ 	.short	0x010a
        /*0536*/ 	.byte	0x3f
	.zero		1


	//   ....[76]....
        /*0538*/ 	.word	0x000070b0
        /*053c*/ 	.word	0x00000007
        /*0540*/ 	.word	0x00000000
        /*0544*/ 	.short	0x010a
        /*0546*/ 	.byte	0x3f
	.zero		1


	//   ....[77]....
        /*0548*/ 	.word	0x00007140
        /*054c*/ 	.word	0x00000006
        /*0550*/ 	.word	0x00000000
        /*0554*/ 	.short	0x010a
        /*0556*/ 	.byte	0x3f
	.zero		1


	//   ....[78]....
        /*0558*/ 	.word	0x000071d0
        /*055c*/ 	.word	0x00000007
        /*0560*/ 	.word	0x00000000
        /*0564*/ 	.short	0x010a
        /*0566*/ 	.byte	0x3f
	.zero		1


	//   ....[79]....
        /*0568*/ 	.word	0x00007260
        /*056c*/ 	.word	0x00000006
        /*0570*/ 	.word	0x00000000
        /*0574*/ 	.short	0x010a
        /*0576*/ 	.byte	0x3f
	.zero		1


	//   ....[80]....
        /*0578*/ 	.word	0x000072f0
        /*057c*/ 	.word	0x00000007
        /*0580*/ 	.word	0x00000000
        /*0584*/ 	.short	0x010a
        /*0586*/ 	.byte	0x3f
	.zero		1


	//   ....[81]....
        /*0588*/ 	.word	0x00007380
        /*058c*/ 	.word	0x00000003
        /*0590*/ 	.word	0x00000000
        /*0594*/ 	.short	0x010a
        /*0596*/ 	.byte	0x3f
	.zero		1


	//   ....[82]....
        /*0598*/ 	.word	0x000073f0
        /*059c*/ 	.word	0x00000050
        /*05a0*/ 	.word	0x00000000
        /*05a4*/ 	.short	0x010a
        /*05a6*/ 	.byte	0x3f
	.zero		1


	//   ....[83]....
        /*05a8*/ 	.word	0x000074c0
        /*05ac*/ 	.word	0x00000012
        /*05b0*/ 	.word	0x000000c8
        /*05b4*/ 	.short	0x010a
        /*05b6*/ 	.byte	0x3f
	.zero		1


	//   ....[84]....
        /*05b8*/ 	.word	0x00007590
        /*05bc*/ 	.word	0x00000005
        /*05c0*/ 	.word	0x00000000
        /*05c4*/ 	.short	0x010a
        /*05c6*/ 	.byte	0x3f
	.zero		1


	//   ....[85]....
        /*05c8*/ 	.word	0x000075e0
        /*05cc*/ 	.word	0x00000007
        /*05d0*/ 	.word	0x00000000
        /*05d4*/ 	.short	0x010a
        /*05d6*/ 	.byte	0x3f
	.zero		1


	//   ....[86]....
        /*05d8*/ 	.word	0x00007630
        /*05dc*/ 	.word	0x00000006
        /*05e0*/ 	.word	0x00000000
        /*05e4*/ 	.short	0x010a
        /*05e6*/ 	.byte	0x3f
	.zero		1


	//   ....[87]....
        /*05e8*/ 	.word	0x00007680
        /*05ec*/ 	.word	0x00000007
        /*05f0*/ 	.word	0x00000000
        /*05f4*/ 	.short	0x010a
        /*05f6*/ 	.byte	0x3f
	.zero		1


	//   ....[88]....
        /*05f8*/ 	.word	0x000076d0
        /*05fc*/ 	.word	0x00000006
        /*0600*/ 	.word	0x00000000
        /*0604*/ 	.short	0x010a
        /*0606*/ 	.byte	0x3f
	.zero		1


	//   ....[89]....
        /*0608*/ 	.word	0x00007720
        /*060c*/ 	.word	0x00000007
        /*0610*/ 	.word	0x00000000
        /*0614*/ 	.short	0x010a
        /*0616*/ 	.byte	0x3f
	.zero		1


	//   ....[90]....
        /*0618*/ 	.word	0x00007770
        /*061c*/ 	.word	0x00000006
        /*0620*/ 	.word	0x00000000
        /*0624*/ 	.short	0x010a
        /*0626*/ 	.byte	0x3f
	.zero		1


	//   ....[91]....
        /*0628*/ 	.word	0x000077c0
        /*062c*/ 	.word	0x00000007
        /*0630*/ 	.word	0x00000000
        /*0634*/ 	.short	0x010a
        /*0636*/ 	.byte	0x3f
	.zero		1


	//   ....[92]....
        /*0638*/ 	.word	0x00007810
        /*063c*/ 	.word	0x00000006
        /*0640*/ 	.word	0x00000000
        /*0644*/ 	.short	0x010a
        /*0646*/ 	.byte	0x3f
	.zero		1


	//   ....[93]....
        /*0648*/ 	.word	0x00007860
        /*064c*/ 	.word	0x00000007
        /*0650*/ 	.word	0x00000000
        /*0654*/ 	.short	0x010a
        /*0656*/ 	.byte	0x3f
	.zero		1


	//   ....[94]....
        /*0658*/ 	.word	0x000078b0
        /*065c*/ 	.word	0x00000006
        /*0660*/ 	.word	0x00000000
        /*0664*/ 	.short	0x010a
        /*0666*/ 	.byte	0x3f
	.zero		1


	//   ....[95]....
        /*0668*/ 	.word	0x00007900
        /*066c*/ 	.word	0x00000007
        /*0670*/ 	.word	0x00000000
        /*0674*/ 	.short	0x010a
        /*0676*/ 	.byte	0x3f
	.zero		1


	//   ....[96]....
        /*0678*/ 	.word	0x00007950
        /*067c*/ 	.word	0x00000006
        /*0680*/ 	.word	0x00000000
        /*0684*/ 	.short	0x010a
        /*0686*/ 	.byte	0x3f
	.zero		1


	//   ....[97]....
        /*0688*/ 	.word	0x000079a0
        /*068c*/ 	.word	0x00000007
        /*0690*/ 	.word	0x00000000
        /*0694*/ 	.short	0x010a
        /*0696*/ 	.byte	0x3f
	.zero		1


	//   ....[98]....
        /*0698*/ 	.word	0x000079f0
        /*069c*/ 	.word	0x00000006
        /*06a0*/ 	.word	0x00000000
        /*06a4*/ 	.short	0x010a
        /*06a6*/ 	.byte	0x3f
	.zero		1


	//   ....[99]....
        /*06a8*/ 	.word	0x00007a40
        /*06ac*/ 	.word	0x00000007
        /*06b0*/ 	.word	0x00000000
        /*06b4*/ 	.short	0x010a
        /*06b6*/ 	.byte	0x3f
	.zero		1


	//   ....[100]....
        /*06b8*/ 	.word	0x00007a90
        /*06bc*/ 	.word	0x00000006
        /*06c0*/ 	.word	0x00000000
        /*06c4*/ 	.short	0x010a
        /*06c6*/ 	.byte	0x3f
	.zero		1


	//   ....[101]....
        /*06c8*/ 	.word	0x00007ae0
        /*06cc*/ 	.word	0x00000007
        /*06d0*/ 	.word	0x00000000
        /*06d4*/ 	.short	0x010a
        /*06d6*/ 	.byte	0x3f
	.zero		1


	//   ....[102]....
        /*06d8*/ 	.word	0x00007b30
        /*06dc*/ 	.word	0x00000006
        /*06e0*/ 	.word	0x00000000
        /*06e4*/ 	.short	0x010a
        /*06e6*/ 	.byte	0x3f
	.zero		1


	//   ....[103]....
        /*06e8*/ 	.word	0x00007b80
        /*06ec*/ 	.word	0x00000007
        /*06f0*/ 	.word	0x00000000
        /*06f4*/ 	.short	0x010a
        /*06f6*/ 	.byte	0x3f
	.zero		1


	//   ....[104]....
        /*06f8*/ 	.word	0x00007bd0
        /*06fc*/ 	.word	0x00000006
        /*0700*/ 	.word	0x00000000
        /*0704*/ 	.short	0x010a
        /*0706*/ 	.byte	0x3f
	.zero		1


	//   ....[105]....
        /*0708*/ 	.word	0x00007c20
        /*070c*/ 	.word	0x00000007
        /*0710*/ 	.word	0x00000000
        /*0714*/ 	.short	0x010a
        /*0716*/ 	.byte	0x3f
	.zero		1


	//   ....[106]....
        /*0718*/ 	.word	0x00007c70
        /*071c*/ 	.word	0x00000006
        /*0720*/ 	.word	0x00000000
        /*0724*/ 	.short	0x010a
        /*0726*/ 	.byte	0x3f
	.zero		1


	//   ....[107]....
        /*0728*/ 	.word	0x00007cc0
        /*072c*/ 	.word	0x00000007
        /*0730*/ 	.word	0x00000000
        /*0734*/ 	.short	0x010a
        /*0736*/ 	.byte	0x3f
	.zero		1


	//----- nvinfo : EIATTR_NUM_MBARRIERS
	.align		4
.L_28:
        /*0738*/ 	.byte	0x03, 0x38
        /*073a*/ 	.short	0x0034


	//----- nvinfo : EIATTR_EXIT_INSTR_OFFSETS
	.align		4
        /*073c*/ 	.byte	0x04, 0x1c
        /*073e*/ 	.short	(.L_30 - .L_29)


	//   ....[0]....
.L_29:
        /*0740*/ 	.word	0x00000c60


	//   ....[1]....
        /*0744*/ 	.word	0x00001440


	//   ....[2]....
        /*0748*/ 	.word	0x00005220


	//   ....[3]....
        /*074c*/ 	.word	0x00005780


	//   ....[4]....
        /*0750*/ 	.word	0x000073d0


	//----- nvinfo : EIATTR_MAX_THREADS
	.align		4
.L_30:
        /*0754*/ 	.byte	0x04, 0x05
        /*0756*/ 	.short	(.L_32 - .L_31)
.L_31:
        /*0758*/ 	.word	0x00000180
        /*075c*/ 	.word	0x00000001
        /*0760*/ 	.word	0x00000001


	//----- nvinfo : EIATTR_CRS_STACK_SIZE
	.align		4
.L_32:
        /*0764*/ 	.byte	0x04, 0x1e
        /*0766*/ 	.short	(.L_34 - .L_33)
.L_33:
        /*0768*/ 	.word	0x00000000


	//----- nvinfo : EIATTR_CBANK_PARAM_SIZE
	.align		4
.L_34:
        /*076c*/ 	.byte	0x03, 0x19
        /*076e*/ 	.short	0x0570


	//----- nvinfo : EIATTR_PARAM_CBANK
	.align		4
        /*0770*/ 	.byte	0x04, 0x0a
        /*0772*/ 	.short	(.L_36 - .L_35)
	.align		4
.L_35:
        /*0774*/ 	.word	index@(.nv.constant0._ZN7cutlass13device_kernelINS_4gemm6kernel13GemmUniversalIN4cute5tupleIJiiiiEEENS1_10collective13CollectiveMmaINS1_43MainloopSm90TmaGmmaWarpSpecializedSparseFP8ILi25ENS5_IJNS4_1CILi1EEENSA_ILi2EEESB_EEENS1_35KernelTmaWarpSpecializedCooperativeEEENS5_IJNSA_ILi128EEENSA_ILi64EEESH_EEENS_12float_e4m3_tENS5_IJNS4_6LayoutINS5_IJiNS5_IJSC_iEEEiEEENS5_IJlNS5_IJSB_SC_EEElEEEEENSK_INS5_IJNS5_IJSH_iEEESQ_iEEENS5_IJNS5_IJSH_NSA_ILi4096EEEEEENS5_IJSB_lEEElEEEEEEEESJ_NS5_IJlSB_lEEENS4_8TiledMMAINS4_8MMA_AtomIJNS4_4SM904GMMA6SPARSE31GMMA_64x64x64_F32E4M3E4M3_SS_TNILNS12_7ScaleInE1ELS15_1ELNS12_9SparseSelE0EEEEEENSK_INS5_IJSC_SB_SB_EEENS5_IJSB_NSA_ILi0EEES1A_EEEEENS5_IJNS4_10UnderscoreES1D_S1D_EEEEENS4_23SM90_TMA_LOAD_MULTICASTENS4_14ComposedLayoutINS4_7SwizzleILi1ELi4ELi3EEENS4_25smem_sparse_ptr_flag_bitsILi2ELi8EEENSK_INS5_IJNS5_IJSB_NSA_ILi8EEEEEENS5_IJSC_NSA_ILi32EEEEEEEEENS5_IJNS5_IJS1A_SH_EEESN_EEEEEEEvNS4_8identityENS4_13SM90_TMA_LOADENS1H_INS1I_ILi2ELi4ELi3EEENS4_18smem_ptr_flag_bitsILi8EEENSK_INS5_IJS1M_SH_EEENS5_IJSH_SB_EEEEEEEvS1V_EENS_8epilogue10collective6detail29Sm90TmaWarpSpecializedAdapterINS26_15DefaultEpilogueIfNS5_IJSB_llEEES2A_NS25_6thread17LinearCombinationIfLi1EffLNS2B_9ScaleType4KindE0ELNS_15FloatRoundStyleE2EfEENS1_15EpilogueDefaultEEEEEvvEEEEvNT_6ParamsE)
        /*0778*/ 	.short	0x0210
        /*077a*/ 	.short	0x0570


	//----- nvinfo : EIATTR_SW_WAR
	.align		4
.L_36:
        /*077c*/ 	.byte	0x04, 0x36
        /*077e*/ 	.short	(.L_38 - .L_37)
.L_37:
        /*0780*/ 	.word	0x00000008
.L_38:


//--------------------- .nv.callgraph             --------------------------
	.section	.nv.callgraph,"",@"SHT_CUDA_CALLGRAPH"
	.align	4
	.sectionentsize	8
	.align		4
        /*0000*/ 	.word	0x00000000
	.align		4
        /*0004*/ 	.word	0xffffffff
	.align		4
        /*0008*/ 	.word	0x00000000
	.align		4
        /*000c*/ 	.word	0xfffffffe
	.align		4
        /*0010*/ 	.word	0x00000000
	.align		4
        /*0014*/ 	.word	0xfffffffd
	.align		4
        /*0018*/ 	.word	0x00000000
	.align		4
        /*001c*/ 	.word	0xfffffffc


//--------------------- .nv.constant4             --------------------------
	.section	.nv.constant4,"a",@progbits
	.align	8
	.align		8
.nv.constant4:
        /*0000*/ 	.dword	_ZN39_INTERNAL_ad9763d1_4_k_cu_3efb1142_26694cuda3std3__45__cpo5beginE
	.align		8
        /*0008*/ 	.dword	_ZN39_INTERNAL_ad9763d1_4_k_cu_3efb1142_26694cuda3std3__45__cpo3endE
	.align		8
        /*0010*/ 	.dword	_ZN39_INTERNAL_ad9763d1_4_k_cu_3efb1142_26694cuda3std3__45__cpo6cbeginE
	.align		8
        /*0018*/ 	.dword	_ZN39_INTERNAL_ad9763d1_4_k_cu_3efb1142_26694cuda3std3__45__cpo4cendE
	.align		8
        /*0020*/ 	.dword	_ZN39_INTERNAL_ad9763d1_4_k_cu_3efb1142_26694cuda3std3__441_GLOBAL__N__ad9763d1_4_k_cu_3efb1142_26696ignoreE
	.align		8
        /*0028*/ 	.dword	_ZN39_INTERNAL_ad9763d1_4_k_cu_3efb1142_26694cuda3std3__419piecewise_constructE
	.align		8
        /*0030*/ 	.dword	_ZN39_INTERNAL_ad9763d1_4_k_cu_3efb1142_26694cuda3std3__48in_placeE
	.align		8
        /*0038*/ 	.dword	_ZN39_INTERNAL_ad9763d1_4_k_cu_3efb1142_26694cuda3std6ranges3__45__cpo4swapE
	.align		8
        /*0040*/ 	.dword	_ZN39_INTERNAL_ad9763d1_4_k_cu_3efb1142_26694cuda3std6ranges3__45__cpo9iter_moveE
	.align		8
        /*0048*/ 	.dword	_ZN39_INTERNAL_ad9763d1_4_k_cu_3efb1142_26694cute7productE
	.align		8
        /*0050*/ 	.dword	_ZN39_INTERNAL_ad9763d1_4_k_cu_3efb1142_26694cute1_E


//--------------------- .text._ZN7cutlass13device_kernelINS_4gemm6kernel13GemmUniversalIN4cute5tupleIJiiiiEEENS1_10collective13CollectiveMmaINS1_43MainloopSm90TmaGmmaWarpSpecializedSparseFP8ILi25ENS5_IJNS4_1CILi1EEENSA_ILi2EEESB_EEENS1_35KernelTmaWarpSpecializedCooperativeEEENS5_IJNSA_ILi128EEENSA_ILi64EEESH_EEENS_12float_e4m3_tENS5_IJNS4_6LayoutINS5_IJiNS5_IJSC_iEEEiEEENS5_IJlNS5_IJSB_SC_EEElEEEEENSK_INS5_IJNS5_IJSH_iEEESQ_iEEENS5_IJNS5_IJSH_NSA_ILi4096EEEEEENS5_IJSB_lEEElEEEEEEEESJ_NS5_IJlSB_lEEENS4_8TiledMMAINS4_8MMA_AtomIJNS4_4SM904GMMA6SPARSE31GMMA_64x64x64_F32E4M3E4M3_SS_TNILNS12_7ScaleInE1ELS15_1ELNS12_9SparseSelE0EEEEEENSK_INS5_IJSC_SB_SB_EEENS5_IJSB_NSA_ILi0EEES1A_EEEEENS5_IJNS4_10UnderscoreES1D_S1D_EEEEENS4_23SM90_TMA_LOAD_MULTICASTENS4_14ComposedLayoutINS4_7SwizzleILi1ELi4ELi3EEENS4_25smem_sparse_ptr_flag_bitsILi2ELi8EEENSK_INS5_IJNS5_IJSB_NSA_ILi8EEEEEENS5_IJSC_NSA_ILi32EEEEEEEEENS5_IJNS5_IJS1A_SH_EEESN_EEEEEEEvNS4_8identityENS4_13SM90_TMA_LOADENS1H_INS1I_ILi2ELi4ELi3EEENS4_18smem_ptr_flag_bitsILi8EEENSK_INS5_IJS1M_SH_EEENS5_IJSH_SB_EEEEEEEvS1V_EENS_8epilogue10collective6detail29Sm90TmaWarpSpecializedAdapterINS26_15DefaultEpilogueIfNS5_IJSB_llEEES2A_NS25_6thread17LinearCombinationIfLi1EffLNS2B_9ScaleType4KindE0ELNS_15FloatRoundStyleE2EfEENS1_15EpilogueDefaultEEEEEvvEEEEvNT_6ParamsE --------------------------
	.section	.text._ZN7cutlass13device_kernelINS_4gemm6kernel13GemmUniversalIN4cute5tupleIJiiiiEEENS1_10collective13CollectiveMmaINS1_43MainloopSm90TmaGmmaWarpSpecializedSparseFP8ILi25ENS5_IJNS4_1CILi1EEENSA_ILi2EEESB_EEENS1_35KernelTmaWarpSpecializedCooperativeEEENS5_IJNSA_ILi128EEENSA_ILi64EEESH_EEENS_12float_e4m3_tENS5_IJNS4_6LayoutINS5_IJiNS5_IJSC_iEEEiEEENS5_IJlNS5_IJSB_SC_EEElEEEEENSK_INS5_IJNS5_IJSH_iEEESQ_iEEENS5_IJNS5_IJSH_NSA_ILi4096EEEEEENS5_IJSB_lEEElEEEEEEEESJ_NS5_IJlSB_lEEENS4_8TiledMMAINS4_8MMA_AtomIJNS4_4SM904GMMA6SPARSE31GMMA_64x64x64_F32E4M3E4M3_SS_TNILNS12_7ScaleInE1ELS15_1ELNS12_9SparseSelE0EEEEEENSK_INS5_IJSC_SB_SB_EEENS5_IJSB_NSA_ILi0EEES1A_EEEEENS5_IJNS4_10UnderscoreES1D_S1D_EEEEENS4_23SM90_TMA_LOAD_MULTICASTENS4_14ComposedLayoutINS4_7SwizzleILi1ELi4ELi3EEENS4_25smem_sparse_ptr_flag_bitsILi2ELi8EEENSK_INS5_IJNS5_IJSB_NSA_ILi8EEEEEENS5_IJSC_NSA_ILi32EEEEEEEEENS5_IJNS5_IJS1A_SH_EEESN_EEEEEEEvNS4_8identityENS4_13SM90_TMA_LOADENS1H_INS1I_ILi2ELi4ELi3EEENS4_18smem_ptr_flag_bitsILi8EEENSK_INS5_IJS1M_SH_EEENS5_IJSH_SB_EEEEEEEvS1V_EENS_8epilogue10collective6detail29Sm90TmaWarpSpecializedAdapterINS26_15DefaultEpilogueIfNS5_IJSB_llEEES2A_NS25_6thread17LinearCombinationIfLi1EffLNS2B_9ScaleType4KindE0ELNS_15FloatRoundStyleE2EfEENS1_15EpilogueDefaultEEEEEvvEEEEvNT_6ParamsE,"ax",@progbits
	.align	128
.text._ZN7cutlass13device_kernelINS_4gemm6kernel13GemmUniversalIN4cute5tupleIJiiiiEEENS1_10collective13CollectiveMmaINS1_43MainloopSm90TmaGmmaWarpSpecializedSparseFP8ILi25ENS5_IJNS4_1CILi1EEENSA_ILi2EEESB_EEENS1_35KernelTmaWarpSpecializedCooperativeEEENS5_IJNSA_ILi128EEENSA_ILi64EEESH_EEENS_12float_e4m3_tENS5_IJNS4_6LayoutINS5_IJiNS5_IJSC_iEEEiEEENS5_IJlNS5_IJSB_SC_EEElEEEEENSK_INS5_IJNS5_IJSH_iEEESQ_iEEENS5_IJNS5_IJSH_NSA_ILi4096EEEEEENS5_IJSB_lEEElEEEEEEEESJ_NS5_IJlSB_lEEENS4_8TiledMMAINS4_8MMA_AtomIJNS4_4SM904GMMA6SPARSE31GMMA_64x64x64_F32E4M3E4M3_SS_TNILNS12_7ScaleInE1ELS15_1ELNS12_9SparseSelE0EEEEEENSK_INS5_IJSC_SB_SB_EEENS5_IJSB_NSA_ILi0EEES1A_EEEEENS5_IJNS4_10UnderscoreES1D_S1D_EEEEENS4_23SM90_TMA_LOAD_MULTICASTENS4_14ComposedLayoutINS4_7SwizzleILi1ELi4ELi3EEENS4_25smem_sparse_ptr_flag_bitsILi2ELi8EEENSK_INS5_IJNS5_IJSB_NSA_ILi8EEEEEENS5_IJSC_NSA_ILi32EEEEEEEEENS5_IJNS5_IJS1A_SH_EEESN_EEEEEEEvNS4_8identityENS4_13SM90_TMA_LOADENS1H_INS1I_ILi2ELi4ELi3EEENS4_18smem_ptr_flag_bitsILi8EEENSK_INS5_IJS1M_SH_EEENS5_IJSH_SB_EEEEEEEvS1V_EENS_8epilogue10collective6detail29Sm90TmaWarpSpecializedAdapterINS26_15DefaultEpilogueIfNS5_IJSB_llEEES2A_NS25_6thread17LinearCombinationIfLi1EffLNS2B_9ScaleType4KindE0ELNS_15FloatRoundStyleE2EfEENS1_15EpilogueDefaultEEEEEvvEEEEvNT_6ParamsE:
        .type           _ZN7cutlass13device_kernelINS_4gemm6kernel13GemmUniversalIN4cute5tupleIJiiiiEEENS1_10collective13CollectiveMmaINS1_43MainloopSm90TmaGmmaWarpSpecializedSparseFP8ILi25ENS5_IJNS4_1CILi1EEENSA_ILi2EEESB_EEENS1_35KernelTmaWarpSpecializedCooperativeEEENS5_IJNSA_ILi128EEENSA_ILi64EEESH_EEENS_12float_e4m3_tENS5_IJNS4_6LayoutINS5_IJiNS5_IJSC_iEEEiEEENS5_IJlNS5_IJSB_SC_EEElEEEEENSK_INS5_IJNS5_IJSH_iEEESQ_iEEENS5_IJNS5_IJSH_NSA_ILi4096EEEEEENS5_IJSB_lEEElEEEEEEEESJ_NS5_IJlSB_lEEENS4_8TiledMMAINS4_8MMA_AtomIJNS4_4SM904GMMA6SPARSE31GMMA_64x64x64_F32E4M3E4M3_SS_TNILNS12_7ScaleInE1ELS15_1ELNS12_9SparseSelE0EEEEEENSK_INS5_IJSC_SB_SB_EEENS5_IJSB_NSA_ILi0EEES1A_EEEEENS5_IJNS4_10UnderscoreES1D_S1D_EEEEENS4_23SM90_TMA_LOAD_MULTICASTENS4_14ComposedLayoutINS4_7SwizzleILi1ELi4ELi3EEENS4_25smem_sparse_ptr_flag_bitsILi2ELi8EEENSK_INS5_IJNS5_IJSB_NSA_ILi8EEEEEENS5_IJSC_NSA_ILi32EEEEEEEEENS5_IJNS5_IJS1A_SH_EEESN_EEEEEEEvNS4_8identityENS4_13SM90_TMA_LOADENS1H_INS1I_ILi2ELi4ELi3EEENS4_18smem_ptr_flag_bitsILi8EEENSK_INS5_IJS1M_SH_EEENS5_IJSH_SB_EEEEEEEvS1V_EENS_8epilogue10collective6detail29Sm90TmaWarpSpecializedAdapterINS26_15DefaultEpilogueIfNS5_IJSB_llEEES2A_NS25_6thread17LinearCombinationIfLi1EffLNS2B_9ScaleType4KindE0ELNS_15FloatRoundStyleE2EfEENS1_15EpilogueDefaultEEEEEvvEEEEvNT_6ParamsE,@function
        .size           _ZN7cutlass13device_kernelINS_4gemm6kernel13GemmUniversalIN4cute5tupleIJiiiiEEENS1_10collective13CollectiveMmaINS1_43MainloopSm90TmaGmmaWarpSpecializedSparseFP8ILi25ENS5_IJNS4_1CILi1EEENSA_ILi2EEESB_EEENS1_35KernelTmaWarpSpecializedCooperativeEEENS5_IJNSA_ILi128EEENSA_ILi64EEESH_EEENS_12float_e4m3_tENS5_IJNS4_6LayoutINS5_IJiNS5_IJSC_iEEEiEEENS5_IJlNS5_IJSB_SC_EEElEEEEENSK_INS5_IJNS5_IJSH_iEEESQ_iEEENS5_IJNS5_IJSH_NSA_ILi4096EEEEEENS5_IJSB_lEEElEEEEEEEESJ_NS5_IJlSB_lEEENS4_8TiledMMAINS4_8MMA_AtomIJNS4_4SM904GMMA6SPARSE31GMMA_64x64x64_F32E4M3E4M3_SS_TNILNS12_7ScaleInE1ELS15_1ELNS12_9SparseSelE0EEEEEENSK_INS5_IJSC_SB_SB_EEENS5_IJSB_NSA_ILi0EEES1A_EEEEENS5_IJNS4_10UnderscoreES1D_S1D_EEEEENS4_23SM90_TMA_LOAD_MULTICASTENS4_14ComposedLayoutINS4_7SwizzleILi1ELi4ELi3EEENS4_25smem_sparse_ptr_flag_bitsILi2ELi8EEENSK_INS5_IJNS5_IJSB_NSA_ILi8EEEEEENS5_IJSC_NSA_ILi32EEEEEEEEENS5_IJNS5_IJS1A_SH_EEESN_EEEEEEEvNS4_8identityENS4_13SM90_TMA_LOADENS1H_INS1I_ILi2ELi4ELi3EEENS4_18smem_ptr_flag_bitsILi8EEENSK_INS5_IJS1M_SH_EEENS5_IJSH_SB_EEEEEEEvS1V_EENS_8epilogue10collective6detail29Sm90TmaWarpSpecializedAdapterINS26_15DefaultEpilogueIfNS5_IJSB_llEEES2A_NS25_6thread17LinearCombinationIfLi1EffLNS2B_9ScaleType4KindE0ELNS_15FloatRoundStyleE2EfEENS1_15EpilogueDefaultEEEEEvvEEEEvNT_6ParamsE,(.L_x_173 - _ZN7cutlass13device_kernelINS_4gemm6kernel13GemmUniversalIN4cute5tupleIJiiiiEEENS1_10collective13CollectiveMmaINS1_43MainloopSm90TmaGmmaWarpSpecializedSparseFP8ILi25ENS5_IJNS4_1CILi1EEENSA_ILi2EEESB_EEENS1_35KernelTmaWarpSpecializedCooperativeEEENS5_IJNSA_ILi128EEENSA_ILi64EEESH_EEENS_12float_e4m3_tENS5_IJNS4_6LayoutINS5_IJiNS5_IJSC_iEEEiEEENS5_IJlNS5_IJSB_SC_EEElEEEEENSK_INS5_IJNS5_IJSH_iEEESQ_iEEENS5_IJNS5_IJSH_NSA_ILi4096EEEEEENS5_IJSB_lEEElEEEEEEEESJ_NS5_IJlSB_lEEENS4_8TiledMMAINS4_8MMA_AtomIJNS4_4SM904GMMA6SPARSE31GMMA_64x64x64_F32E4M3E4M3_SS_TNILNS12_7ScaleInE1ELS15_1ELNS12_9SparseSelE0EEEEEENSK_INS5_IJSC_SB_SB_EEENS5_IJSB_NSA_ILi0EEES1A_EEEEENS5_IJNS4_10UnderscoreES1D_S1D_EEEEENS4_23SM90_TMA_LOAD_MULTICASTENS4_14ComposedLayoutINS4_7SwizzleILi1ELi4ELi3EEENS4_25smem_sparse_ptr_flag_bitsILi2ELi8EEENSK_INS5_IJNS5_IJSB_NSA_ILi8EEEEEENS5_IJSC_NSA_ILi32EEEEEEEEENS5_IJNS5_IJS1A_SH_EEESN_EEEEEEEvNS4_8identityENS4_13SM90_TMA_LOADENS1H_INS1I_ILi2ELi4ELi3EEENS4_18smem_ptr_flag_bitsILi8EEENSK_INS5_IJS1M_SH_EEENS5_IJSH_SB_EEEEEEEvS1V_EENS_8epilogue10collective6detail29Sm90TmaWarpSpecializedAdapterINS26_15DefaultEpilogueIfNS5_IJSB_llEEES2A_NS25_6thread17LinearCombinationIfLi1EffLNS2B_9ScaleType4KindE0ELNS_15FloatRoundStyleE2EfEENS1_15EpilogueDefaultEEEEEvvEEEEvNT_6ParamsE)
        .other          _ZN7cutlass13device_kernelINS_4gemm6kernel13GemmUniversalIN4cute5tupleIJiiiiEEENS1_10collective13CollectiveMmaINS1_43MainloopSm90TmaGmmaWarpSpecializedSparseFP8ILi25ENS5_IJNS4_1CILi1EEENSA_ILi2EEESB_EEENS1_35KernelTmaWarpSpecializedCooperativeEEENS5_IJNSA_ILi128EEENSA_ILi64EEESH_EEENS_12float_e4m3_tENS5_IJNS4_6LayoutINS5_IJiNS5_IJSC_iEEEiEEENS5_IJlNS5_IJSB_SC_EEElEEEEENSK_INS5_IJNS5_IJSH_iEEESQ_iEEENS5_IJNS5_IJSH_NSA_ILi4096EEEEEENS5_IJSB_lEEElEEEEEEEESJ_NS5_IJlSB_lEEENS4_8TiledMMAINS4_8MMA_AtomIJNS4_4SM904GMMA6SPARSE31GMMA_64x64x64_F32E4M3E4M3_SS_TNILNS12_7ScaleInE1ELS15_1ELNS12_9SparseSelE0EEEEEENSK_INS5_IJSC_SB_SB_EEENS5_IJSB_NSA_ILi0EEES1A_EEEEENS5_IJNS4_10UnderscoreES1D_S1D_EEEEENS4_23SM90_TMA_LOAD_MULTICASTENS4_14ComposedLayoutINS4_7SwizzleILi1ELi4ELi3EEENS4_25smem_sparse_ptr_flag_bitsILi2ELi8EEENSK_INS5_IJNS5_IJSB_NSA_ILi8EEEEEENS5_IJSC_NSA_ILi32EEEEEEEEENS5_IJNS5_IJS1A_SH_EEESN_EEEEEEEvNS4_8identityENS4_13SM90_TMA_LOADENS1H_INS1I_ILi2ELi4ELi3EEENS4_18smem_ptr_flag_bitsILi8EEENSK_INS5_IJS1M_SH_EEENS5_IJSH_SB_EEEEEEEvS1V_EENS_8epilogue10collective6detail29Sm90TmaWarpSpecializedAdapterINS26_15DefaultEpilogueIfNS5_IJSB_llEEES2A_NS25_6thread17LinearCombinationIfLi1EffLNS2B_9ScaleType4KindE0ELNS_15FloatRoundStyleE2EfEENS1_15EpilogueDefaultEEEEEvvEEEEvNT_6ParamsE,@"STO_CUDA_ENTRY STV_DEFAULT"
_ZN7cutlass13device_kernelINS_4gemm6kernel13GemmUniversalIN4cute5tupleIJiiiiEEENS1_10collective13CollectiveMmaINS1_43MainloopSm90TmaGmmaWarpSpecializedSparseFP8ILi25ENS5_IJNS4_1CILi1EEENSA_ILi2EEESB_EEENS1_35KernelTmaWarpSpecializedCooperativeEEENS5_IJNSA_ILi128EEENSA_ILi64EEESH_EEENS_12float_e4m3_tENS5_IJNS4_6LayoutINS5_IJiNS5_IJSC_iEEEiEEENS5_IJlNS5_IJSB_SC_EEElEEEEENSK_INS5_IJNS5_IJSH_iEEESQ_iEEENS5_IJNS5_IJSH_NSA_ILi4096EEEEEENS5_IJSB_lEEElEEEEEEEESJ_NS5_IJlSB_lEEENS4_8TiledMMAINS4_8MMA_AtomIJNS4_4SM904GMMA6SPARSE31GMMA_64x64x64_F32E4M3E4M3_SS_TNILNS12_7ScaleInE1ELS15_1ELNS12_9SparseSelE0EEEEEENSK_INS5_IJSC_SB_SB_EEENS5_IJSB_NSA_ILi0EEES1A_EEEEENS5_IJNS4_10UnderscoreES1D_S1D_EEEEENS4_23SM90_TMA_LOAD_MULTICASTENS4_14ComposedLayoutINS4_7SwizzleILi1ELi4ELi3EEENS4_25smem_sparse_ptr_flag_bitsILi2ELi8EEENSK_INS5_IJNS5_IJSB_NSA_ILi8EEEEEENS5_IJSC_NSA_ILi32EEEEEEEEENS5_IJNS5_IJS1A_SH_EEESN_EEEEEEEvNS4_8identityENS4_13SM90_TMA_LOADENS1H_INS1I_ILi2ELi4ELi3EEENS4_18smem_ptr_flag_bitsILi8EEENSK_INS5_IJS1M_SH_EEENS5_IJSH_SB_EEEEEEEvS1V_EENS_8epilogue10collective6detail29Sm90TmaWarpSpecializedAdapterINS26_15DefaultEpilogueIfNS5_IJSB_llEEES2A_NS25_6thread17LinearCombinationIfLi1EffLNS2B_9ScaleType4KindE0ELNS_15FloatRoundStyleE2EfEENS1_15EpilogueDefaultEEEEEvvEEEEvNT_6ParamsE:
[----:B------:R-:W-:Y:S01]  /*0000*/  LDC R1, c[0x0][0x28] ;  /* 0x00000a00ff017b82 */ /* 0x000fe20000000800 */
[----:B------:R-:W0:Y:S01]  /*0010*/  S2R R10, SR_TID.X ;  /* 0x00000000000a7919 */ /* 0x000e220000002100 */
[----:B------:R-:W-:Y:S01]  /*0020*/  ELECT P0, URZ, PT ;  /* 0x00000000003f782f */ /* 0x000fe20003800000 */
[----:B------:R-:W-:Y:S01]  /*0030*/  BSSY B0, `(.L_x_0) ;  /* 0x0000012000007945 */ /* 0x000fe20003800000 */
[--C-:B0-----:R-:W-:Y:S02]  /*0040*/  SHF.R.U32.HI R0, RZ, 0x5, R10.reuse ;  /* 0x00000005ff007819 */ /* 0x101fe4000001160a */
[----:B------:R-:W-:-:S03]  /*0050*/  SHF.R.U32.HI R9, RZ, 0x7, R10 ;  /* 0x00000007ff097819 */ /* 0x000fc6000001160a */
[----:B------:R-:W0:Y:S04]  /*0060*/  SHFL.IDX PT, R3, R0, RZ, 0x1f ;  /* 0x00001fff00037589 */ /* 0x000e2800000e0000 */
[----:B------:R1:W2:Y:S01]  /*0070*/  SHFL.IDX PT, R4, R9, RZ, 0x1f ;  /* 0x00001fff09047589 */ /* 0x0002a200000e0000 */
[----:B0-----:R-:W-:-:S13]  /*0080*/  ISETP.NE.OR P0, PT, R3, RZ, !P0 ;  /* 0x000000ff0300720c */ /* 0x001fda0004705670 */
[----:B-12---:R-:W-:Y:S05]  /*0090*/  @P0 BRA `(.L_x_1) ;  /* 0x00000000002c0947 */ /* 0x006fea0003800000 */
[----:B------:R-:W-:Y:S02]  /*00a0*/  ULDC.64 UR4, c[0x0][0x198] ;  /* 0x0000660000047ab9 */ /* 0x000fe40000000a00 */
[----:B------:R-:W-:Y:S02]  /*00b0*/  UIADD3 UR6, UP0, UR4, 0xf0, URZ ;  /* 0x000000f004067890 */ /* 0x000fe4000ff1e03f */
[----:B------:R-:W-:Y:S02]  /*00c0*/  UIADD3 UR8, UP1, UR4, 0x1f0, URZ ;  /* 0x000001f004087890 */ /* 0x000fe4000ff3e03f */
[----:B------:R-:W-:Y:S02]  /*00d0*/  UIADD3 UR4, UP2, UR4, 0x2f0, URZ ;  /* 0x000002f004047890 */ /* 0x000fe4000ff5e03f */
[----:B------:R-:W-:Y:S02]  /*00e0*/  UIADD3.X UR7, URZ, UR5, URZ, UP0, !UPT ;  /* 0x000000053f077290 */ /* 0x000fe400087fe43f */
[----:B------:R-:W-:-:S02]  /*00f0*/  UIADD3.X UR9, URZ, UR5, URZ, UP1, !UPT ;  /* 0x000000053f097290 */ /* 0x000fc40008ffe43f */
[----:B------:R-:W-:-:S05]  /*0100*/  UIADD3.X UR5, URZ, UR5, URZ, UP2, !UPT ;  /* 0x000000053f057290 */ /* 0x000fca00097fe43f */
[----:B------:R0:W-:Y:S02]  /*0110*/  UTMACCTL.PF [UR6] ;  /* 0x00000000060079b9 */ /* 0x0001e40008040000 */
[----:B------:R0:W-:Y:S02]  /*0120*/  UTMACCTL.PF [UR8] ;  /* 0x00000000080079b9 */ /* 0x0001e40008040000 */
[----:B------:R0:W-:Y:S02]  /*0130*/  UTMACCTL.PF [UR4] ;  /* 0x00000000040079b9 */ /* 0x0001e40008040000 */
[----:B0-----:R-:W-:Y:S01]  /*0140*/  NOP ;  /* 0x0000000000007918 */ /* 0x001fe20000000000 */
.L_x_1:
[----:B------:R-:W-:Y:S05]  /*0150*/  BSYNC B0 ;  /* 0x0000000000007941 */ /* 0x000fea0003800000 */
.L_x_0:
[----:B------:R-:W0:Y:S02]  /*0160*/  SHFL.IDX PT, R2, R0, RZ, 0x1f ;  /* 0x00001fff00027589 */ /* 0x000e2400000e0000 */
[----:B0-----:R-:W-:-:S13]  /*0170*/  ISETP.NE.AND P0, PT, R2, RZ, PT ;  /* 0x000000ff0200720c */ /* 0x001fda0003f05270 */
[----:B------:R-:W-:Y:S05]  /*0180*/  @P0 BRA `(.L_x_2) ;  /* 0x00000004000c0947 */ /* 0x000fea0003800000 */
[----:B------:R-:W-:Y:S01]  /*0190*/  ELECT P0, URZ, PT ;  /* 0x00000000003f782f */ /* 0x000fe20003800000 */
[----:B------:R-:W-:-:S12]  /*01a0*/  BSSY B0, `(.L_x_2) ;  /* 0x0000041000007945 */ /* 0x000fd80003800000 */
[----:B------:R-:W-:Y:S05]  /*01b0*/  @!P0 BRA `(.L_x_3) ;  /* 0x0000000000fc8947 */ /* 0x000fea0003800000 */
[----:B------:R-:W0:Y:S01]  /*01c0*/  S2UR UR8, SR_CgaCtaId ;  /* 0x00000000000879c3 */ /* 0x000e220000008800 */
[----:B------:R-:W-:Y:S01]  /*01d0*/  UMOV UR4, 0x400 ;  /* 0x0000040000047882 */ /* 0x000fe20000000000 */
[----:B------:R-:W-:Y:S01]  /*01e0*/  UMOV UR5, 0x1 ;  /* 0x0000000100057882 */ /* 0x000fe20000000000 */
[----:B------:R-:W-:Y:S02]  /*01f0*/  UMOV UR6, 0x4 ;  /* 0x0000000400067882 */ /* 0x000fe40000000000 */
[----:B------:R-:W-:-:S04]  /*0200*/  UIADD3 UR6, -UR6, 0x100000, URZ ;  /* 0x0010000006067890 */ /* 0x000fc8000fffe13f */
[----:B------:R-:W-:Y:S02]  /*0210*/  USHF.L.U32 UR7, UR6, 0xb, URZ ;  /* 0x0000000b06077899 */ /* 0x000fe4000800063f */
[----:B------:R-:W-:Y:S02]  /*0220*/  USHF.L.U32 UR6, UR6, 0x1, URZ ;  /* 0x0000000106067899 */ /* 0x000fe4000800063f */
[----:B0-----:R-:W-:Y:S02]  /*0230*/  ULEA UR8, UR8, UR4, 0x18 ;  /* 0x0000000408087291 */ /* 0x001fe4000f8ec03f */
[----:B------:R-:W-:-:S04]  /*0240*/  UIADD3 UR4, -UR5, 0x100000, URZ ;  /* 0x0010000005047890 */ /* 0x000fc8000fffe13f */
[----:B------:R-:W-:Y:S02]  /*0250*/  USHF.L.U32 UR5, UR4, 0xb, URZ ;  /* 0x0000000b04057899 */ /* 0x000fe4000800063f */
[----:B------:R-:W-:Y:S01]  /*0260*/  USHF.L.U32 UR4, UR4, 0x1, URZ ;  /* 0x0000000104047899 */ /* 0x000fe2000800063f */
[----:B------:R-:W0:Y:S11]  /*0270*/  FENCE.VIEW.ASYNC.S ;  /* 0x00000000000073c6 */ /* 0x000e360000000000 */
[----:B0-----:R0:W1:Y:S01]  /*0280*/  SYNCS.EXCH.64 URZ, [UR8], UR4 ;  /* 0x00000004083f75b2 */ /* 0x0010620008000100 */
[----:B------:R0:W2:Y:S01]  /*0290*/  SYNCS.EXCH.64 URZ, [UR8+0xc8], UR6 ;  /* 0x0000c806083f75b2 */ /* 0x0000a20008000100 */
[----:B------:R0:W3:Y:S01]  /*02a0*/  SYNCS.EXCH.64 URZ, [UR8+0x8], UR4 ;  /* 0x00000804083f75b2 */ /* 0x0000e20008000100 */
[----:B------:R0:W4:Y:S01]  /*02b0*/  SYNCS.EXCH.64 URZ, [UR8+0xd0], UR6 ;  /* 0x0000d006083f75b2 */ /* 0x0001220008000100 */
[----:B------:R0:W0:Y:S01]  /*02c0*/  SYNCS.EXCH.64 URZ, [UR8+0x10], UR4 ;  /* 0x00001004083f75b2 */ /* 0x0000220008000100 */
        /* <DEDUP_REMOVED lines=45> */
[----:B-1234-:R-:W-:Y:S01]  /*05a0*/  NOP ;  /* 0x0000000000007918 */ /* 0x01efe20000000000 */
.L_x_3:
[----:B0-----:R-:W-:Y:S05]  /*05b0*/  BSYNC B0 ;  /* 0x0000000000007941 */ /* 0x001fea0003800000 */
.L_x_2:
[----:B------:R-:W0:Y:S01]  /*05c0*/  SHFL.IDX PT, R0, R0, RZ, 0x1f ;  /* 0x00001fff00007589 */ /* 0x000e2200000e0000 */
[----:B------:R-:W-:Y:S01]  /*05d0*/  SHF.R.S32.HI R5, RZ, 0x1f, R10 ;  /* 0x0000001fff057819 */ /* 0x000fe2000001140a */
[----:B------:R-:W1:Y:S01]  /*05e0*/  S2UR UR8, SR_CTAID.X ;  /* 0x00000000000879c3 */ /* 0x000e620000002500 */
[----:B------:R-:W-:Y:S01]  /*05f0*/  ELECT P0, URZ, PT ;  /* 0x00000000003f782f */ /* 0x000fe20003800000 */
[----:B------:R-:W2:Y:S01]  /*0600*/  S2R R6, SR_CTAID.Y ;  /* 0x0000000000067919 */ /* 0x000ea20000002600 */
[----:B------:R-:W-:Y:S01]  /*0610*/  LEA.HI R5, R5, R10, RZ, 0x7 ;  /* 0x0000000a05057211 */ /* 0x000fe200078f38ff */
[----:B------:R-:W-:Y:S01]  /*0620*/  ULDC UR4, c[0x0][0x154] ;  /* 0x0000550000047ab9 */ /* 0x000fe20000000800 */
[----:B------:R-:W-:Y:S01]  /*0630*/  SHF.R.S32.HI R13, RZ, 0x1f, R2 ;  /* 0x0000001fff0d7819 */ /* 0x000fe20000011402 */
[----:B------:R-:W-:Y:S01]  /*0640*/  NOP ;  /* 0x0000000000007918 */ /* 0x000fe20000000000 */
[----:B------:R-:W-:Y:S01]  /*0650*/  LOP3.LUT R5, R5, 0xffffff80, RZ, 0xc0, !PT ;  /* 0xffffff8005057812 */ /* 0x000fe200078ec0ff */
[----:B------:R-:W3:Y:S01]  /*0660*/  LDC R15, c[0x0][0x140] ;  /* 0x00005000ff0f7b82 */ /* 0x000ee20000000800 */
[----:B------:R-:W-:Y:S01]  /*0670*/  LEA.HI R13, R13, R2, RZ, 0x2 ;  /* 0x000000020d0d7211 */ /* 0x000fe200078f10ff */
[----:B------:R-:W-:Y:S01]  /*0680*/  NOP ;  /* 0x0000000000007918 */ /* 0x000fe20000000000 */
[C---:B------:R-:W-:Y:S01]  /*0690*/  LOP3.LUT R20, R10.reuse, 0xff, RZ, 0xc0, !PT ;  /* 0x000000ff0a147812 */ /* 0x040fe200078ec0ff */
[----:B------:R-:W-:Y:S01]  /*06a0*/  IMAD.IADD R5, R10, 0x1, -R5 ;  /* 0x000000010a057824 */ /* 0x000fe200078e0a05 */
[----:B------:R-:W-:-:S03]  /*06b0*/  LOP3.LUT R13, R13, 0x3ffffffc, RZ, 0xc0, !PT ;  /* 0x3ffffffc0d0d7812 */ /* 0x000fc600078ec0ff */
[----:B------:R-:W4:Y:S01]  /*06c0*/  LDC R12, c[0x0][0x144] ;  /* 0x00005100ff0c7b82 */ /* 0x000f220000000800 */
[----:B------:R-:W-:Y:S01]  /*06d0*/  SHF.R.S32.HI R8, RZ, 0x1f, R5 ;  /* 0x0000001fff087819 */ /* 0x000fe20000011405 */
[----:B------:R-:W-:Y:S01]  /*06e0*/  IMAD.IADD R2, R2, 0x1, -R13 ;  /* 0x0000000102027824 */ /* 0x000fe200078e0a0d */
[----:B------:R-:W-:Y:S02]  /*06f0*/  LOP3.LUT P2, RZ, R5, 0x7, RZ, 0xc0, !PT ;  /* 0x0000000705ff7812 */ /* 0x000fe4000784c0ff */
[----:B------:R-:W-:Y:S02]  /*0700*/  LEA.HI R8, R8, R5, RZ, 0x3 ;  /* 0x0000000508087211 */ /* 0x000fe400078f18ff */
[----:B0-----:R-:W-:Y:S01]  /*0710*/  ISETP.NE.OR P0, PT, R0, RZ, !P0 ;  /* 0x000000ff0000720c */ /* 0x001fe20004705670 */
[----:B------:R-:W0:Y:S01]  /*0720*/  LDC R13, c[0x0][0x148] ;  /* 0x00005200ff0d7b82 */ /* 0x000e220000000800 */
[--C-:B------:R-:W-:Y:S02]  /*0730*/  SHF.R.S32.HI R0, RZ, 0x3, R8.reuse ;  /* 0x00000003ff007819 */ /* 0x100fe40000011408 */
[----:B------:R-:W-:-:S04]  /*0740*/  SHF.R.S32.HI R11, RZ, 0x1f, R8 ;  /* 0x0000001fff0b7819 */ /* 0x000fc80000011408 */
[----:B------:R-:W-:Y:S02]  /*0750*/  LEA.HI R11, R11, R0, RZ, 0x2 ;  /* 0x000000000b0b7211 */ /* 0x000fe400078f10ff */
[----:B---3--:R-:W-:Y:S02]  /*0760*/  ISETP.EQ.U32.AND P4, PT, R15, 0x1, PT ;  /* 0x000000010f00780c */ /* 0x008fe40003f82070 */
[----:B--2---:R-:W-:Y:S01]  /*0770*/  I2FP.F32.U32 R8, R6 ;  /* 0x0000000600087245 */ /* 0x004fe20000201000 */
[----:B------:R-:W-:Y:S01]  /*0780*/  VOTEU.ALL UP0, P0 ;  /* 0x00000000003f7886 */ /* 0x000fe20000000000 */
[----:B------:R-:W-:Y:S01]  /*0790*/  LOP3.LUT R11, R11, 0xfffffffc, RZ, 0xc0, !PT ;  /* 0xfffffffc0b0b7812 */ /* 0x000fe200078ec0ff */
[----:B------:R-:W-:Y:S02]  /*07a0*/  VOTEU.ALL UP1, P0 ;  /* 0x00000000003f7886 */ /* 0x000fe40000020000 */
[----:B------:R-:W-:Y:S01]  /*07b0*/  FMUL R14, R8, UR4 ;  /* 0x00000004080e7c20 */ /* 0x000fe20008400000 */
[----:B------:R-:W2:Y:S01]  /*07c0*/  @!UP0 S2UR UR7, SR_CgaCtaId ;  /* 0x00000000000789c3 */ /* 0x000ea20000008800 */
[----:B-1----:R-:W-:Y:S01]  /*07d0*/  I2FP.F32.U32 R8, UR8 ;  /* 0x0000000800087c45 */ /* 0x002fe20008201000 */
[----:B------:R-:W-:Y:S01]  /*07e0*/  ULDC UR4, c[0x0][0x150] ;  /* 0x0000540000047ab9 */ /* 0x000fe20000000800 */
[----:B------:R-:W-:Y:S01]  /*07f0*/  IMAD.IADD R11, R0, 0x1, -R11 ;  /* 0x00000001000b7824 */ /* 0x000fe200078e0a0b */
[----:B------:R-:W-:Y:S01]  /*0800*/  SHF.R.S32.HI R0, RZ, 0x1f, R3 ;  /* 0x0000001fff007819 */ /* 0x000fe20000011403 */
[----:B------:R-:W1:Y:S01]  /*0810*/  F2I.U32.TRUNC.NTZ R14, R14 ;  /* 0x0000000e000e7305 */ /* 0x000e62000020f000 */
[----:B------:R-:W-:Y:S01]  /*0820*/  FMUL R8, R8, UR4 ;  /* 0x0000000408087c20 */ /* 0x000fe20008400000 */
[----:B------:R-:W-:Y:S01]  /*0830*/  IMAD R2, R2, 0x4, R11 ;  /* 0x0000000402027824 */ /* 0x000fe200078e020b */
[----:B------:R-:W-:Y:S01]  /*0840*/  LEA.HI R0, R0, R3, RZ, 0x2 ;  /* 0x0000000300007211 */ /* 0x000fe200078f10ff */
[----:B------:R-:W-:Y:S01]  /*0850*/  UMOV UR4, 0x20 ;  /* 0x0000002000047882 */ /* 0x000fe20000000000 */
[----:B------:R-:W-:Y:S01]  /*0860*/  @!UP0 UMOV UR6, 0x400 ;  /* 0x0000040000068882 */ /* 0x000fe20000000000 */
[----:B------:R-:W-:Y:S01]  /*0870*/  IMAD.SHL.U32 R11, R2, 0x4, RZ ;  /* 0x00000004020b7824 */ /* 0x000fe200078e00ff */
[----:B------:R-:W-:Y:S01]  /*0880*/  LOP3.LUT R0, R0, 0xfffffffc, RZ, 0xc0, !PT ;  /* 0xfffffffc00007812 */ /* 0x000fe200078ec0ff */
[----:B------:R-:W3:Y:S01]  /*0890*/  F2I.U32.TRUNC.NTZ R8, R8 ;  /* 0x0000000800087305 */ /* 0x000ee2000020f000 */
[----:B------:R-:W-:-:S04]  /*08a0*/  @!UP0 UIADD3 UR4, -UR4, 0x100000, URZ ;  /* 0x0010000004048890 */ /* 0x000fc8000fffe13f */
[----:B------:R-:W-:Y:S02]  /*08b0*/  @!UP0 USHF.L.U32 UR5, UR4, 0xb, URZ ;  /* 0x0000000b04058899 */ /* 0x000fe4000800063f */
[----:B------:R-:W-:Y:S01]  /*08c0*/  @!UP0 USHF.L.U32 UR4, UR4, 0x1, URZ ;  /* 0x0000000104048899 */ /* 0x000fe2000800063f */
[----:B------:R-:W-:Y:S01]  /*08d0*/  LOP3.LUT R2, R2, 0xc, R11, 0x78, !PT ;  /* 0x0000000c02027812 */ /* 0x000fe200078e780b */
[----:B------:R-:W-:Y:S02]  /*08e0*/  IMAD.IADD R3, R3, 0x1, -R0 ;  /* 0x0000000103037824 */ /* 0x000fe400078e0a00 */
[----:B-1----:R-:W-:-:S03]  /*08f0*/  IMAD.MOV R22, RZ, RZ, -R14 ;  /* 0x000000ffff167224 */ /* 0x002fc600078e0a0e */
[----:B------:R-:W-:Y:S01]  /*0900*/  ISETP.NE.AND P1, PT, R3, 0x3, PT ;  /* 0x000000030300780c */ /* 0x000fe20003f25270 */
[----:B--2---:R-:W-:Y:S01]  /*0910*/  @!UP0 ULEA UR6, UR7, UR6, 0x18 ;  /* 0x0000000607068291 */ /* 0x004fe2000f8ec03f */
[----:B0-----:R-:W-:Y:S02]  /*0920*/  IMAD R5, R13, R22, R6 ;  /* 0x000000160d057224 */ /* 0x001fe400078e0206 */
[----:B------:R-:W-:Y:S01]  /*0930*/  ISETP.EQ.OR P1, PT, R3, RZ, !P1 ;  /* 0x000000ff0300720c */ /* 0x000fe20004f22670 */
[----:B------:R-:W-:Y:S01]  /*0940*/  VOTEU.ALL UP0, P0 ;  /* 0x00000000003f7886 */ /* 0x000fe20000000000 */
[----:B---3--:R-:W-:Y:S01]  /*0950*/  IMAD.MOV R11, RZ, RZ, -R8 ;  /* 0x000000ffff0b7224 */ /* 0x008fe200078e0a08 */
[----:B------:R-:W-:Y:S02]  /*0960*/  ISETP.LT.U32.AND P0, PT, R2, 0x2, !P2 ;  /* 0x000000020200780c */ /* 0x000fe40005701070 */
[----:B------:R-:W-:Y:S01]  /*0970*/  ISETP.NE.AND P3, PT, R5, R2, PT ;  /* 0x000000020500720c */ /* 0x000fe20003f65270 */
[----:B----4-:R-:W-:Y:S01]  /*0980*/  IMAD R11, R12, R11, UR8 ;  /* 0x000000080c0b7e24 */ /* 0x010fe2000f8e020b */
[C---:B------:R-:W-:Y:S01]  /*0990*/  ISETP.EQ.AND P1, PT, R4.reuse, RZ, P1 ;  /* 0x000000ff0400720c */ /* 0x040fe20000f22270 */
[C---:B------:R-:W-:Y:S01]  /*09a0*/  VIADD R12, R4.reuse, 0xffffffff ;  /* 0xffffffff040c7836 */ /* 0x040fe20000000000 */
[----:B------:R-:W-:Y:S01]  /*09b0*/  ISETP.NE.AND P2, PT, R4, RZ, PT ;  /* 0x000000ff0400720c */ /* 0x000fe20003f45270 */
[----:B------:R-:W0:Y:S02]  /*09c0*/  FENCE.VIEW.ASYNC.S ;  /* 0x00000000000073c6 */ /* 0x000e240000000000 */
[----:B0-----:R0:W1:Y:S01]  /*09d0*/  @!UP0 SYNCS.EXCH.64 URZ, [UR6+0x1a0], UR4 ;  /* 0x0001a004063f85b2 */ /* 0x0010620008000100 */
[----:B------:R-:W-:-:S02]  /*09e0*/  ISETP.EQ.OR P3, PT, R11, RZ, !P3 ;  /* 0x000000ff0b00720c */ /* 0x000fc40005f62670 */
[----:B------:R-:W-:Y:S02]  /*09f0*/  ISETP.GE.U32.AND P5, PT, R12, 0x2, PT ;  /* 0x000000020c00780c */ /* 0x000fe40003fa6070 */
[----:B------:R-:W-:Y:S02]  /*0a00*/  SEL R0, RZ, 0x1, !P1 ;  /* 0x00000001ff007807 */ /* 0x000fe40004800000 */
[----:B------:R-:W-:Y:S02]  /*0a10*/  PLOP3.LUT P0, PT, P0, P3, PT, 0x80, 0x0 ;  /* 0x000000000000781c */ /* 0x000fe40000707070 */
[----:B------:R-:W-:Y:S02]  /*0a20*/  LOP3.LUT R8, R10, 0x7f, RZ, 0xc0, !PT ;  /* 0x0000007f0a087812 */ /* 0x000fe400078ec0ff */
[----:B------:R-:W-:Y:S01]  /*0a30*/  SEL R0, R0, 0x2, P5 ;  /* 0x0000000200007807 */ /* 0x000fe20002800000 */
[----:B------:R0:W2:Y:S01]  /*0a40*/  @!UP1 SYNCS.EXCH.64 URZ, [UR6+0x1a8], UR4 ;  /* 0x0001a804063f95b2 */ /* 0x0000a20008000100 */
[----:B------:R-:W-:Y:S01]  /*0a50*/  NOP ;  /* 0x0000000000007918 */ /* 0x000fe20000000000 */
[----:B------:R-:W-:Y:S06]  /*0a60*/  @!P4 BRA `(.L_x_4) ;  /* 0x000000000008c947 */ /* 0x000fec0003800000 */
[----:B-12---:R-:W-:Y:S01]  /*0a70*/  UCGABAR_ARV ;  /* 0x00000000000079c7 */ /* 0x006fe20008000000 */
[----:B------:R-:W-:Y:S05]  /*0a80*/  BRA `(.L_x_5) ;  /* 0x0000000000047947 */ /* 0x000fea0003800000 */
.L_x_4:
[----:B-12---:R-:W-:Y:S01]  /*0a90*/  NOP ;  /* 0x0000000000007918 */ /* 0x006fe20000000000 */
.L_x_5:
[----:B------:R-:W1:Y:S01]  /*0aa0*/  LDC R4, c[0x0][0x75c] ;  /* 0x0001d700ff047b82 */ /* 0x000e620000000800 */
[----:B------:R-:W-:Y:S01]  /*0ab0*/  IMAD.MOV.U32 R5, RZ, RZ, RZ ;  /* 0x000000ffff057224 */ /* 0x000fe200078e00ff */
[----:B-1----:R-:W-:Y:S01]  /*0ac0*/  ISETP.NE.AND P3, PT, R4, 0x1, PT ;  /* 0x000000010400780c */ /* 0x002fe20003f65270 */
[----:B------:R-:W-:-:S12]  /*0ad0*/  IMAD.U32 R4, RZ, RZ, UR8 ;  /* 0x00000008ff047e24 */ /* 0x000fd8000f8e00ff */
[----:B------:R-:W1:Y:S01]  /*0ae0*/  @P3 LDC R17, c[0x0][0x10] ;  /* 0x00000400ff113b82 */ /* 0x000e620000000800 */
[----:B------:R-:W-:Y:S02]  /*0af0*/  @P3 IMAD.MOV.U32 R7, RZ, RZ, RZ ;  /* 0x000000ffff073224 */ /* 0x000fe400078e00ff */
[----:B------:R-:W-:-:S05]  /*0b00*/  @P3 IMAD.MOV.U32 R19, RZ, RZ, RZ ;  /* 0x000000ffff133224 */ /* 0x000fca00078e00ff */
[----:B------:R-:W2:Y:S01]  /*0b10*/  @!P3 LDC R15, c[0x0][0xc] ;  /* 0x00000300ff0fbb82 */ /* 0x000ea20000000800 */
[----:B0-----:R-:W-:Y:S01]  /*0b20*/  ULDC UR4, c[0x0][0xc] ;  /* 0x0000030000047ab9 */ /* 0x001fe20000000800 */
[----:B------:R-:W-:Y:S01]  /*0b30*/  ULDC UR5, c[0x0][0x10] ;  /* 0x0000040000057ab9 */ /* 0x000fe20000000800 */
[----:B------:R-:W-:Y:S01]  /*0b40*/  ULDC UR6, c[0x0][0x14] ;  /* 0x0000050000067ab9 */ /* 0x000fe20000000800 */
[----:B------:R-:W-:-:S04]  /*0b50*/  UIMAD.WIDE.U32 UR4, UR4, UR5, URZ ;  /* 0x00000005040472a5 */ /* 0x000fc8000f8e003f */
[----:B------:R-:W-:Y:S02]  /*0b60*/  UIMAD.WIDE.U32 UR34, UR4, UR6, URZ ;  /* 0x00000006042272a5 */ /* 0x000fe4000f8e003f */
[----:B------:R-:W-:-:S04]  /*0b70*/  UIMAD UR6, UR5, UR6, URZ ;  /* 0x00000006050672a4 */ /* 0x000fc8000f8e023f */
[----:B------:R-:W-:Y:S01]  /*0b80*/  UIADD3 UR6, UR35, UR6, URZ ;  /* 0x0000000623067290 */ /* 0x000fe2000fffe03f */
[----:B-1----:R-:W-:-:S04]  /*0b90*/  @P3 IMAD.WIDE.U32 R16, R17, UR8, R6 ;  /* 0x0000000811103c25 */ /* 0x002fc8000f8e0006 */
[----:B--2---:R-:W-:-:S04]  /*0ba0*/  @!P3 IMAD.WIDE.U32 R14, R6, R15, R4 ;  /* 0x0000000f060eb225 */ /* 0x004fc800078e0004 */
[----:B------:R-:W-:Y:S02]  /*0bb0*/  @P3 IMAD.MOV.U32 R4, RZ, RZ, R16 ;  /* 0x000000ffff043224 */ /* 0x000fe400078e0010 */
[----:B------:R-:W-:Y:S02]  /*0bc0*/  @P3 IMAD.IADD R5, R17, 0x1, R19 ;  /* 0x0000000111053824 */ /* 0x000fe400078e0213 */
[----:B------:R-:W-:Y:S02]  /*0bd0*/  @!P3 IMAD.MOV.U32 R4, RZ, RZ, R14 ;  /* 0x000000ffff04b224 */ /* 0x000fe400078e000e */
[----:B------:R-:W-:Y:S01]  /*0be0*/  @!P3 IMAD.MOV.U32 R5, RZ, RZ, R15 ;  /* 0x000000ffff05b224 */ /* 0x000fe200078e000f */
[----:B------:R-:W-:Y:S06]  /*0bf0*/  @!P4 BRA `(.L_x_6) ;  /* 0x00000000000cc947 */ /* 0x000fec0003800000 */
[----:B------:R-:W-:Y:S01]  /*0c00*/  UCGABAR_WAIT ;  /* 0x0000000000007dc7 */ /* 0x000fe20008000000 */
[----:B------:R-:W-:Y:S01]  /*0c10*/  CCTL.IVALL ;  /* 0x00000000ff00798f */ /* 0x000fe20002000000 */
[----:B------:R-:W-:Y:S05]  /*0c20*/  BRA `(.L_x_7) ;  /* 0x0000000000047947 */ /* 0x000fea0003800000 */
.L_x_6:
[----:B------:R-:W-:Y:S06]  /*0c30*/  BAR.SYNC.DEFER_BLOCKING 0x0 ;  /* 0x0000000000007b1d */ /* 0x000fec0000010000 */
.L_x_7:
[----:B------:R-:W-:Y:S05]  /*0c40*/  @!P2 BRA `(.L_x_8) ;  /* 0x000000440078a947 */ /* 0x000fea0003800000 */
[----:B------:R-:W-:-:S13]  /*0c50*/  ISETP.GT.U32.AND P1, PT, R12, 0x1, PT ;  /* 0x000000010c00780c */ /* 0x000fda0003f24070 */
[----:B------:R-:W-:Y:S05]  /*0c60*/  @P1 EXIT ;  /* 0x000000000000194d */ /* 0x000fea0003800000 */
[----:B------:R-:W-:Y:S01]  /*0c70*/  ULDC.64 UR4, c[0x0][0x750] ;  /* 0x0001d40000047ab9 */ /* 0x000fe20000000a00 */
[----:B------:R-:W-:Y:S01]  /*0c80*/  PRMT R12, RZ, 0x7610, R12 ;  /* 0x00007610ff0c7816 */ /* 0x000fe2000000000c */
[----:B------:R-:W-:Y:S01]  /*0c90*/  IMAD.MOV.U32 R19, RZ, RZ, -0x1 ;  /* 0xffffffffff137424 */ /* 0x000fe200078e00ff */
[----:B------:R-:W-:Y:S01]  /*0ca0*/  ISETP.GE.U32.AND P1, PT, R4, UR4, PT ;  /* 0x0000000404007c0c */ /* 0x000fe2000bf26070 */
[----:B------:R-:W-:Y:S02]  /*0cb0*/  IMAD.MOV.U32 R21, RZ, RZ, -0x1 ;  /* 0xffffffffff157424 */ /* 0x000fe400078e00ff */
[----:B------:R-:W-:Y:S01]  /*0cc0*/  IMAD.MOV.U32 R57, RZ, RZ, -0x1 ;  /* 0xffffffffff397424 */ /* 0x000fe200078e00ff */
[----:B------:R-:W-:-:S13]  /*0cd0*/  ISETP.GE.U32.AND.EX P1, PT, R5, UR5, PT, P1 ;  /* 0x0000000505007c0c */ /* 0x000fda000bf26110 */
[----:B------:R-:W-:Y:S05]  /*0ce0*/  @P1 BRA `(.L_x_9) ;  /* 0x0000000400241947 */ /* 0x000fea0003800000 */
[----:B------:R-:W0:Y:S01]  /*0cf0*/  LDC.64 R24, c[0x0][0x728] ;  /* 0x0001ca00ff187b82 */ /* 0x000e220000000a00 */
[----:B------:R-:W-:Y:S02]  /*0d00*/  IMAD.MOV.U32 R14, RZ, RZ, R4 ;  /* 0x000000ffff0e7224 */ /* 0x000fe400078e0004 */
[----:B------:R-:W-:-:S05]  /*0d10*/  IMAD.MOV.U32 R15, RZ, RZ, R5 ;  /* 0x000000ffff0f7224 */ /* 0x000fca00078e0005 */
[----:B------:R-:W1:Y:S08]  /*0d20*/  LDC R12, c[0x0][0x730] ;  /* 0x0001cc00ff0c7b82 */ /* 0x000e700000000800 */
[----:B------:R-:W2:Y:S01]  /*0d30*/  LDC.64 R26, c[0x0][0x720] ;  /* 0x0001c800ff1a7b82 */ /* 0x000ea20000000a00 */
[----:B0-----:R-:W-:-:S04]  /*0d40*/  ISETP.NE.U32.AND P1, PT, R24, RZ, PT ;  /* 0x000000ff1800720c */ /* 0x001fc80003f25070 */
[----:B------:R-:W-:-:S13]  /*0d50*/  ISETP.NE.AND.EX P1, PT, R25, RZ, PT, P1 ;  /* 0x000000ff1900720c */ /* 0x000fda0003f25310 */
[----:B-12---:R-:W-:Y:S05]  /*0d60*/  @!P1 BRA `(.L_x_10) ;  /* 0x0000000000289947 */ /* 0x006fea0003800000 */
[----:B------:R-:W0:Y:S02]  /*0d70*/  LDC R3, c[0x0][0x734] ;  /* 0x0001cd00ff037b82 */ /* 0x000e240000000800 */
[----:B0-----:R-:W-:-:S05]  /*0d80*/  IADD3 R3, P1, R4, R3, RZ ;  /* 0x0000000304037210 */ /* 0x001fca0007f3e0ff */
[----:B------:R-:W-:-:S04]  /*0d90*/  IMAD.X R21, RZ, RZ, R5, P1 ;  /* 0x000000ffff157224 */ /* 0x000fc800008e0605 */
[----:B------:R-:W-:-:S04]  /*0da0*/  IMAD.WIDE.U32 R14, R21, R24, RZ ;  /* 0x00000018150e7225 */ /* 0x000fc800078e00ff */
[----:B------:R-:W-:-:S04]  /*0db0*/  IMAD.WIDE.U32 R16, P1, R3, R25, R14 ;  /* 0x0000001903107225 */ /* 0x000fc8000782000e */
[----:B------:R-:W-:-:S04]  /*0dc0*/  IMAD.WIDE.U32 R14, R3, R24, RZ ;  /* 0x00000018030e7225 */ /* 0x000fc800078e00ff */
[----:B------:R-:W-:Y:S01]  /*0dd0*/  IMAD.X R19, RZ, RZ, RZ, P1 ;  /* 0x000000ffff137224 */ /* 0x000fe200008e06ff */
[----:B------:R-:W-:Y:S01]  /*0de0*/  IADD3 RZ, P1, R15, R16, RZ ;  /* 0x000000100fff7210 */ /* 0x000fe20007f3e0ff */
[----:B------:R-:W-:-:S04]  /*0df0*/  IMAD.MOV.U32 R18, RZ, RZ, R17 ;  /* 0x000000ffff127224 */ /* 0x000fc800078e0011 */
[----:B------:R-:W-:-:S08]  /*0e00*/  IMAD.WIDE.U32.X R14, R21, R25, R18, P1 ;  /* 0x00000019150e7225 */ /* 0x000fd000008e0412 */
.L_x_10:
[----:B------:R-:W0:Y:S01]  /*0e10*/  LDC.64 R30, c[0x0][0x740] ;  /* 0x0001d000ff1e7b82 */ /* 0x000e220000000a00 */
[-CC-:B------:R-:W-:Y:S01]  /*0e20*/  SHF.R.U64 R57, R14, R12.reuse, R15.reuse ;  /* 0x0000000c0e397219 */ /* 0x180fe2000000120f */
[----:B------:R-:W-:Y:S01]  /*0e30*/  IMAD.MOV.U32 R23, RZ, RZ, 0x1 ;  /* 0x00000001ff177424 */ /* 0x000fe200078e00ff */
[----:B------:R-:W-:Y:S02]  /*0e40*/  SHF.R.U32.HI R3, RZ, R12, R15 ;  /* 0x0000000cff037219 */ /* 0x000fe4000001160f */
[----:B------:R-:W-:-:S03]  /*0e50*/  IADD3 R7, P1, RZ, -R57, RZ ;  /* 0x80000039ff077210 */ /* 0x000fc60007f3e0ff */
[----:B------:R-:W1:Y:S02]  /*0e60*/  LDC R16, c[0x0][0x718] ;  /* 0x0001c600ff107b82 */ /* 0x000e640000000800 */
[----:B------:R-:W-:Y:S02]  /*0e70*/  IMAD.X R3, RZ, RZ, ~R3, P1 ;  /* 0x000000ffff037224 */ /* 0x000fe400008e0e03 */
[----:B------:R-:W-:-:S04]  /*0e80*/  IMAD.WIDE.U32 R14, R7, R26, R4 ;  /* 0x0000001a070e7225 */ /* 0x000fc800078e0004 */
[----:B------:R-:W2:Y:S01]  /*0e90*/  LDC R24, c[0x0][0x708] ;  /* 0x0001c200ff187b82 */ /* 0x000ea20000000800 */
[----:B------:R-:W-:Y:S02]  /*0ea0*/  IMAD R12, R3, R26, RZ ;  /* 0x0000001a030c7224 */ /* 0x000fe400078e02ff */
[----:B------:R-:W-:Y:S02]  /*0eb0*/  IMAD.MOV.U32 R3, RZ, RZ, -0x1 ;  /* 0xffffffffff037424 */ /* 0x000fe400078e00ff */
[----:B------:R-:W-:-:S03]  /*0ec0*/  IMAD R7, R7, R27, R12 ;  /* 0x0000001b07077224 */ /* 0x000fc600078e020c */
[----:B------:R-:W3:Y:S01]  /*0ed0*/  LDC R28, c[0x0][0x758] ;  /* 0x0001d600ff1c7b82 */ /* 0x000ee20000000800 */
[----:B------:R-:W-:Y:S01]  /*0ee0*/  IMAD.IADD R7, R15, 0x1, R7 ;  /* 0x000000010f077824 */ /* 0x000fe200078e0207 */
[----:B0-----:R-:W-:-:S04]  /*0ef0*/  ISETP.NE.U32.AND P1, PT, R30, RZ, PT ;  /* 0x000000ff1e00720c */ /* 0x001fc80003f25070 */
[----:B------:R-:W-:Y:S02]  /*0f00*/  ISETP.NE.AND.EX P1, PT, R31, RZ, PT, P1 ;  /* 0x000000ff1f00720c */ /* 0x000fe40003f25310 */
[----:B------:R-:W0:Y:S01]  /*0f10*/  LDC R26, c[0x0][0x700] ;  /* 0x0001c000ff1a7b82 */ /* 0x000e220000000800 */
[-CC-:B-1----:R-:W-:Y:S02]  /*0f20*/  SHF.R.U64 R18, R14, R16.reuse, R7.reuse ;  /* 0x000000100e127219 */ /* 0x182fe40000001207 */
[----:B------:R-:W-:-:S05]  /*0f30*/  SHF.R.U32.HI R7, RZ, R16, R7 ;  /* 0x00000010ff077219 */ /* 0x000fca0000011607 */
[----:B------:R-:W1:Y:S01]  /*0f40*/  LDC R19, c[0x0][0x748] ;  /* 0x0001d200ff137b82 */ /* 0x000e620000000800 */
[-CC-:B--2---:R-:W-:Y:S02]  /*0f50*/  SHF.R.U64 R27, R18, R24.reuse, R7.reuse ;  /* 0x00000018121b7219 */ /* 0x184fe40000001207 */
[----:B------:R-:W-:Y:S01]  /*0f60*/  SHF.R.U32.HI R7, RZ, R24, R7 ;  /* 0x00000018ff077219 */ /* 0x000fe20000011607 */
[----:B------:R-:W-:-:S04]  /*0f70*/  IMAD R24, R13, R22, R6 ;  /* 0x000000160d187224 */ /* 0x000fc800078e0206 */
[----:B------:R-:W2:Y:S01]  /*0f80*/  LDC R21, c[0x0][0x738] ;  /* 0x0001ce00ff157b82 */ /* 0x000ea20000000800 */
[-CC-:B---3--:R-:W-:Y:S02]  /*0f90*/  SHF.R.U64 R22, R27, R28.reuse, R7.reuse ;  /* 0x0000001c1b167219 */ /* 0x188fe40000001207 */
[-C--:B------:R-:W-:Y:S02]  /*0fa0*/  SHF.L.U32 R3, R3, R28.reuse, RZ ;  /* 0x0000001c03037219 */ /* 0x080fe400000006ff */
[----:B------:R-:W-:Y:S01]  /*0fb0*/  SHF.R.U32.HI R7, RZ, R28, R7 ;  /* 0x0000001cff077219 */ /* 0x000fe20000011607 */
[----:B------:R-:W-:Y:S01]  /*0fc0*/  IMAD.MOV.U32 R6, RZ, RZ, R22 ;  /* 0x000000ffff067224 */ /* 0x000fe200078e0016 */
[----:B------:R-:W-:Y:S01]  /*0fd0*/  LOP3.LUT R16, RZ, R3, RZ, 0x33, !PT ;  /* 0x00000003ff107212 */ /* 0x000fe200078e33ff */
[----:B------:R-:W3:Y:S01]  /*0fe0*/  LDC R25, c[0x0][0x710] ;  /* 0x0001c400ff197b82 */ /* 0x000ee20000000800 */
[----:B------:R-:W-:Y:S05]  /*0ff0*/  @!P1 BRA `(.L_x_11) ;  /* 0x0000000000289947 */ /* 0x000fea0003800000 */
[----:B------:R-:W4:Y:S02]  /*1000*/  LDC R3, c[0x0][0x74c] ;  /* 0x0001d300ff037b82 */ /* 0x000f240000000800 */
[----:B----4-:R-:W-:-:S05]  /*1010*/  IADD3 R3, P1, R22, R3, RZ ;  /* 0x0000000316037210 */ /* 0x010fca0007f3e0ff */
        /* <DEDUP_REMOVED lines=8> */
.L_x_11:
[----:B-1----:R-:W-:Y:S01]  /*10a0*/  SHF.R.U64 R6, R6, R19, R7 ;  /* 0x0000001306067219 */ /* 0x002fe20000001207 */
[----:B0-----:R-:W-:Y:S01]  /*10b0*/  VIADD R7, R26, 0xffffffff ;  /* 0xffffffff1a077836 */ /* 0x001fe20000000000 */
[----:B------:R-:W-:Y:S02]  /*10c0*/  SHF.L.U32 R3, R23, R28, RZ ;  /* 0x0000001c17037219 */ /* 0x000fe400000006ff */
[----:B------:R-:W-:Y:S01]  /*10d0*/  LOP3.LUT R16, R27, R16, RZ, 0xc0, !PT ;  /* 0x000000101b107212 */ /* 0x000fe200078ec0ff */
[----:B------:R-:W-:Y:S01]  /*10e0*/  IMAD.MOV R12, RZ, RZ, -R6 ;  /* 0x000000ffff0c7224 */ /* 0x000fe200078e0a06 */
[----:B------:R-:W-:-:S03]  /*10f0*/  SEL R11, R11, R24, !P3 ;  /* 0x000000180b0b7207 */ /* 0x000fc60005800000 */
[----:B------:R-:W-:Y:S01]  /*1100*/  IMAD R16, R3, R6, R16 ;  /* 0x0000000603107224 */ /* 0x000fe200078e0210 */
[----:B------:R-:W-:Y:S01]  /*1110*/  LOP3.LUT R6, R18, R7, RZ, 0xc0, !PT ;  /* 0x0000000712067212 */ /* 0x000fe200078ec0ff */
[----:B--2---:R-:W-:Y:S02]  /*1120*/  IMAD R3, R12, R21, R22 ;  /* 0x000000150c037224 */ /* 0x004fe400078e0216 */
[----:B---3--:R-:W-:Y:S02]  /*1130*/  IMAD R11, R16, R25, R11 ;  /* 0x00000019100b7224 */ /* 0x008fe400078e020b */
[----:B------:R-:W-:Y:S02]  /*1140*/  IMAD R6, R3, R26, R6 ;  /* 0x0000001a03067224 */ /* 0x000fe400078e0206 */
[----:B------:R-:W-:-:S03]  /*1150*/  IMAD.MOV.U32 R12, RZ, RZ, 0x1 ;  /* 0x00000001ff0c7424 */ /* 0x000fc600078e00ff */
[----:B------:R-:W-:Y:S02]  /*1160*/  SEL R21, R6, R11, !P3 ;  /* 0x0000000b06157207 */ /* 0x000fe40005800000 */
[----:B------:R-:W-:-:S07]  /*1170*/  SEL R19, R11, R6, !P3 ;  /* 0x000000060b137207 */ /* 0x000fce0005800000 */
.L_x_9:
[----:B------:R-:W-:-:S08]  /*1180*/  NOP ;  /* 0x0000000000007918 */ /* 0x000fd00000000000 */
[----:B------:R-:W0:Y:S02]  /*1190*/  USETMAXREG.TRY_ALLOC.CTAPOOL UP0, 0xe8 ;  /* 0x000000e8000079c8 */ /* 0x000e240008000600 */
[----:B0-----:R-:W-:-:S13]  /*11a0*/  PLOP3.LUT P1, PT, PT, PT, UP0, 0x80, 0x0 ;  /* 0x000000000000781c */ /* 0x001fda0003f2f008 */
[----:B------:R-:W-:Y:S05]  /*11b0*/  @!P1 BRA `(.L_x_9) ;  /* 0xfffffffc00f09947 */ /* 0x000fea000383ffff */
[----:B------:R-:W-:Y:S01]  /*11c0*/  ULDC.64 UR4, c[0x0][0x698] ;  /* 0x0001a60000047ab9 */ /* 0x000fe20000000a00 */
[----:B------:R-:W-:Y:S01]  /*11d0*/  ULDC.64 UR18, c[0x0][0x208] ;  /* 0x0000820000127ab9 */ /* 0x000fe20000000a00 */
[----:B------:R-:W-:-:S04]  /*11e0*/  ISETP.NE.U32.AND P1, PT, RZ, UR4, PT ;  /* 0x00000004ff007c0c */ /* 0x000fc8000bf25070 */
[----:B------:R-:W-:-:S13]  /*11f0*/  ISETP.NE.AND.EX P1, PT, RZ, UR5, PT, P1 ;  /* 0x00000005ff007c0c */ /* 0x000fda000bf25310 */
[----:B------:R-:W-:Y:S05]  /*1200*/  @!P1 BRA `(.L_x_12) ;  /* 0x00000000001c9947 */ /* 0x000fea0003800000 */
[----:B------:R-:W0:Y:S02]  /*1210*/  LDC.64 R6, c[0x0][0x698] ;  /* 0x0001a600ff067b82 */ /* 0x000e240000000a00 */
[----:B0-----:R-:W2:Y:S02]  /*1220*/  LDG.E.64 R6, desc[UR18][R6.64] ;  /* 0x0000001206067981 */ /* 0x001ea4000c1e1b00 */
[----:B--2---:R-:W-:-:S04]  /*1230*/  ISETP.NE.U32.AND P1, PT, R6, RZ, PT ;  /* 0x000000ff0600720c */ /* 0x004fc80003f25070 */
[----:B------:R-:W-:-:S13]  /*1240*/  ISETP.NE.AND.EX P1, PT, R7, RZ, PT, P1 ;  /* 0x000000ff0700720c */ /* 0x000fda0003f25310 */
[----:B------:R-:W-:Y:S05]  /*1250*/  @!P1 BRA `(.L_x_12) ;  /* 0x0000000000089947 */ /* 0x000fea0003800000 */
[----:B------:R0:W5:Y:S01]  /*1260*/  LD.E R3, desc[UR18][R6.64] ;  /* 0x0000001206037980 */ /* 0x000162000c101900 */
[----:B------:R-:W-:Y:S05]  /*1270*/  BRA `(.L_x_13) ;  /* 0x0000000000207947 */ /* 0x000fea0003800000 */
.L_x_12:
[----:B------:R-:W-:Y:S02]  /*1280*/  ULDC.64 UR4, c[0x0][0x688] ;  /* 0x0001a20000047ab9 */ /* 0x000fe40000000a00 */
[----:B------:R-:W-:-:S04]  /*1290*/  ISETP.NE.U32.AND P1, PT, RZ, UR4, PT ;  /* 0x00000004ff007c0c */ /* 0x000fc8000bf25070 */
[----:B------:R-:W-:-:S13]  /*12a0*/  ISETP.NE.AND.EX P1, PT, RZ, UR5, PT, P1 ;  /* 0x00000005ff007c0c */ /* 0x000fda000bf25310 */
[----:B------:R-:W-:Y:S05]  /*12b0*/  @!P1 BRA `(.L_x_14) ;  /* 0x00000000000c9947 */ /* 0x000fea0003800000 */
[----:B------:R-:W0:Y:S02]  /*12c0*/  LDC.64 R6, c[0x0][0x688] ;  /* 0x0001a200ff067b82 */ /* 0x000e240000000a00 */
[----:B0-----:R1:W5:Y:S01]  /*12d0*/  LDG.E R3, desc[UR18][R6.64] ;  /* 0x0000001206037981 */ /* 0x001362000c1e1900 */
[----:B------:R-:W-:Y:S05]  /*12e0*/  BRA `(.L_x_13) ;  /* 0x0000000000047947 */ /* 0x000fea0003800000 */
.L_x_14:
[----:B------:R-:W2:Y:S02]  /*12f0*/  LDC R3, c[0x0][0x680] ;  /* 0x0001a000ff037b82 */ /* 0x000ea40000000800 */
.L_x_13:
[----:B------:R-:W-:Y:S02]  /*1300*/  ULDC.64 UR4, c[0x0][0x6a0] ;  /* 0x0001a80000047ab9 */ /* 0x000fe40000000a00 */
[----:B------:R-:W-:-:S04]  /*1310*/  ISETP.NE.U32.AND P1, PT, RZ, UR4, PT ;  /* 0x00000004ff007c0c */ /* 0x000fc8000bf25070 */
[----:B------:R-:W-:-:S13]  /*1320*/  ISETP.NE.AND.EX P1, PT, RZ, UR5, PT, P1 ;  /* 0x00000005ff007c0c */ /* 0x000fda000bf25310 */
[----:B------:R-:W-:Y:S05]  /*1330*/  @!P1 BRA `(.L_x_15) ;  /* 0x00000000001c9947 */ /* 0x000fea0003800000 */
[----:B01----:R-:W0:Y:S02]  /*1340*/  LDC.64 R6, c[0x0][0x6a0] ;  /* 0x0001a800ff067b82 */ /* 0x003e240000000a00 */
[----:B0-----:R-:W3:Y:S02]  /*1350*/  LDG.E.64 R6, desc[UR18][R6.64] ;  /* 0x0000001206067981 */ /* 0x001ee4000c1e1b00 */
[----:B---3--:R-:W-:-:S04]  /*1360*/  ISETP.NE.U32.AND P1, PT, R6, RZ, PT ;  /* 0x000000ff0600720c */ /* 0x008fc80003f25070 */
[----:B------:R-:W-:-:S13]  /*1370*/  ISETP.NE.AND.EX P1, PT, R7, RZ, PT, P1 ;  /* 0x000000ff0700720c */ /* 0x000fda0003f25310 */
[----:B------:R-:W-:Y:S05]  /*1380*/  @!P1 BRA `(.L_x_15) ;  /* 0x0000000000089947 */ /* 0x000fea0003800000 */
[----:B------:R0:W5:Y:S01]  /*1390*/  LD.E R6, desc[UR18][R6.64] ;  /* 0x0000001206067980 */ /* 0x000162000c101900 */
[----:B------:R-:W-:Y:S05]  /*13a0*/  BRA `(.L_x_16) ;  /* 0x0000000000207947 */ /* 0x000fea0003800000 */
.L_x_15:
[----:B------:R-:W-:Y:S02]  /*13b0*/  ULDC.64 UR4, c[0x0][0x690] ;  /* 0x0001a40000047ab9 */ /* 0x000fe40000000a00 */
[----:B------:R-:W-:-:S04]  /*13c0*/  ISETP.NE.U32.AND P1, PT, RZ, UR4, PT ;  /* 0x00000004ff007c0c */ /* 0x000fc8000bf25070 */
[----:B------:R-:W-:-:S13]  /*13d0*/  ISETP.NE.AND.EX P1, PT, RZ, UR5, PT, P1 ;  /* 0x00000005ff007c0c */ /* 0x000fda000bf25310 */
[----:B------:R-:W-:Y:S05]  /*13e0*/  @!P1 BRA `(.L_x_17) ;  /* 0x00000000000c9947 */ /* 0x000fea0003800000 */
[----:B01----:R-:W0:Y:S02]  /*13f0*/  LDC.64 R6, c[0x0][0x690] ;  /* 0x0001a400ff067b82 */ /* 0x003e240000000a00 */
[----:B0-----:R1:W5:Y:S01]  /*1400*/  LDG.E R6, desc[UR18][R6.64] ;  /* 0x0000001206067981 */ /* 0x001362000c1e1900 */
[----:B------:R-:W-:Y:S05]  /*1410*/  BRA `(.L_x_16) ;  /* 0x0000000000047947 */ /* 0x000fea0003800000 */
.L_x_17:
[----:B01----:R-:W3:Y:S02]  /*1420*/  LDC R6, c[0x0][0x684] ;  /* 0x0001a100ff067b82 */ /* 0x003ee40000000800 */
.L_x_16:
[----:B------:R-:W-:-:S13]  /*1430*/  LOP3.LUT P1, RZ, R12, 0xff, RZ, 0xc0, !PT ;  /* 0x000000ff0cff7812 */ /* 0x000fda000782c0ff */
[----:B------:R-:W-:Y:S05]  /*1440*/  @!P1 EXIT ;  /* 0x000000000000994d */ /* 0x000fea0003800000 */
[----:B------:R-:W4:Y:S01]  /*1450*/  LDC.64 R22, c[0x0][0x288] ;  /* 0x0000a200ff167b82 */ /* 0x000f220000000a00 */
[----:B------:R-:W-:Y:S01]  /*1460*/  IMAD.SHL.U32 R11, R20, 0x20, RZ ;  /* 0x00000020140b7824 */ /* 0x000fe200078e00ff */
[----:B------:R-:W-:Y:S01]  /*1470*/  SHF.R.U32.HI R13, RZ, 0x5, R8 ;  /* 0x00000005ff0d7819 */ /* 0x000fe20000011608 */
[----:B01----:R-:W-:Y:S01]  /*1480*/  IMAD.SHL.U32 R7, R10, 0x200, RZ ;  /* 0x000002000a077824 */ /* 0x003fe200078e00ff */
[----:B------:R-:W-:Y:S01]  /*1490*/  SHF.R.U32.HI R8, RZ, 0x2, R10 ;  /* 0x00000002ff087819 */ /* 0x000fe2000001160a */
[----:B------:R-:W-:Y:S01]  /*14a0*/  IMAD.SHL.U32 R16, R9, 0x40, RZ ;  /* 0x0000004009107824 */ /* 0x000fe200078e00ff */
[----:B------:R-:W-:Y:S01]  /*14b0*/  LOP3.LUT R12, R11, 0x1c00, RZ, 0xc0, !PT ;  /* 0x00001c000b0c7812 */ /* 0x000fe200078ec0ff */
[----:B------:R-:W-:Y:S01]  /*14c0*/  IMAD.SHL.U32 R11, R13, 0x10, RZ ;  /* 0x000000100d0b7824 */ /* 0x000fe200078e00ff */
[----:B------:R-:W0:Y:S01]  /*14d0*/  LDC R17, c[0x0][0x758] ;  /* 0x0001d600ff117b82 */ /* 0x000e220000000800 */
[----:B------:R-:W-:Y:S01]  /*14e0*/  LOP3.LUT R8, R8, 0x7, RZ, 0xc0, !PT ;  /* 0x0000000708087812 */ /* 0x000fe200078ec0ff */
[----:B------:R-:W-:Y:S01]  /*14f0*/  ULDC.64 UR12, c[0x0][0x6b0] ;  /* 0x0001ac00000c7ab9 */ /* 0x000fe20000000a00 */
[----:B------:R-:W-:Y:S01]  /*1500*/  LOP3.LUT R12, R12, 0x200, R7, 0xf8, !PT ;  /* 0x000002000c0c7812 */ /* 0x000fe200078ef807 */
[----:B------:R-:W-:Y:S01]  /*1510*/  IMAD.SHL.U32 R7, R10, 0x10, RZ ;  /* 0x000000100a077824 */ /* 0x000fe200078e00ff */
[--C-:B------:R-:W-:Y:S01]  /*1520*/  LOP3.LUT R11, R11, 0xfffffff0, R8.reuse, 0xe2, !PT ;  /* 0xfffffff00b0b7812 */ /* 0x100fe200078ee208 */
[----:B------:R-:W-:Y:S01]  /*1530*/  IMAD R13, R13, -0x10, -R8 ;  /* 0xfffffff00d0d7824 */ /* 0x000fe200078e0a08 */
[----:B------:R-:W-:Y:S01]  /*1540*/  LOP3.LUT R14, R9, 0x1, RZ, 0xc0, !PT ;  /* 0x00000001090e7812 */ /* 0x000fe200078ec0ff */
[----:B------:R-:W-:Y:S01]  /*1550*/  ULDC.64 UR14, c[0x0][0x6c8] ;  /* 0x0001b200000e7ab9 */ /* 0x000fe20000000a00 */
[--C-:B------:R-:W-:Y:S01]  /*1560*/  LOP3.LUT R12, R12, 0x1c0, R7.reuse, 0xf8, !PT ;  /* 0x000001c00c0c7812 */ /* 0x100fe200078ef807 */
[----:B------:R-:W-:Y:S01]  /*1570*/  USHF.L.U64.HI UR7, UR12, 0x5, UR13 ;  /* 0x000000050c077899 */ /* 0x000fe2000801020d */
[----:B------:R-:W-:Y:S01]  /*1580*/  LOP3.LUT R9, R11, 0x40, R16, 0xf8, !PT ;  /* 0x000000400b097812 */ /* 0x000fe200078ef810 */
[----:B------:R-:W-:Y:S01]  /*1590*/  IMAD.MOV.U32 R16, RZ, RZ, -0x1 ;  /* 0xffffffffff107424 */ /* 0x000fe200078e00ff */
[----:B------:R-:W-:Y:S01]  /*15a0*/  LOP3.LUT R15, R12, 0x20, R7, 0xf8, !PT ;  /* 0x000000200c0f7812 */ /* 0x000fe200078ef807 */
[----:B------:R-:W-:Y:S01]  /*15b0*/  USHF.L.U64.HI UR13, UR14, 0x5, UR15 ;  /* 0x000000050e0d7899 */ /* 0x000fe2000801020f */
[----:B------:R-:W-:Y:S01]  /*15c0*/  LOP3.LUT R11, R10, 0x3, RZ, 0xc0, !PT ;  /* 0x000000030a0b7812 */ /* 0x000fe200078ec0ff */
[----:B----4-:R-:W-:Y:S01]  /*15d0*/  VIADD R7, R23, 0x3f ;  /* 0x0000003f17077836 */ /* 0x010fe20000000000 */
[----:B------:R-:W-:Y:S01]  /*15e0*/  USHF.L.U32 UR12, UR12, 0x5, URZ ;  /* 0x000000050c0c7899 */ /* 0x000fe2000800063f */
[----:B------:R-:W-:Y:S01]  /*15f0*/  IMAD R14, R14, -0x40, R13 ;  /* 0xffffffc00e0e7824 */ /* 0x000fe200078e020d */
[----:B------:R-:W-:Y:S01]  /*1600*/  USHF.L.U32 UR14, UR14, 0x5, URZ ;  /* 0x000000050e0e7899 */ /* 0x000fe2000800063f */
[----:B------:R-:W-:Y:S01]  /*1610*/  IMAD R8, R11, -0x2, R22 ;  /* 0xfffffffe0b087824 */ /* 0x000fe200078e0216 */
[----:B------:R-:W-:Y:S01]  /*1620*/  SHF.R.S32.HI R12, RZ, 0x1f, R7 ;  /* 0x0000001fff0c7819 */ /* 0x000fe20000011407 */
[----:B------:R-:W-:Y:S01]  /*1630*/  ULDC UR4, c[0x0][0x284] ;  /* 0x0000a10000047ab9 */ /* 0x000fe20000000800 */
[----:B------:R-:W-:Y:S01]  /*1640*/  UIADD3 UR20, UP0, UR12, 0x20, URZ ;  /* 0x000000200c147890 */ /* 0x000fe2000ff1e03f */
[----:B0-----:R-:W-:Y:S01]  /*1650*/  SHF.L.U32 R13, R16, R17, RZ ;  /* 0x00000011100d7219 */ /* 0x001fe200000006ff */
[----:B------:R-:W-:Y:S01]  /*1660*/  UIADD3 UR21, UP1, UR14, 0x20, URZ ;  /* 0x000000200e157890 */ /* 0x000fe2000ff3e03f */
[----:B------:R-:W-:Y:S01]  /*1670*/  LEA.HI R12, R12, R7, RZ, 0x6 ;  /* 0x000000070c0c7211 */ /* 0x000fe200078f30ff */
[----:B------:R-:W-:Y:S01]  /*1680*/  IMAD.SHL.U32 R10, R10, 0x2, RZ ;  /* 0x000000020a0a7824 */ /* 0x000fe200078e00ff */
[----:B------:R-:W-:Y:S01]  /*1690*/  SHF.R.U32.HI R7, RZ, 0x7, R20 ;  /* 0x00000007ff077819 */ /* 0x000fe20000011614 */
[----:B------:R-:W-:Y:S01]  /*16a0*/  IMAD.MOV.U32 R11, RZ, RZ, RZ ;  /* 0x000000ffff0b7224 */ /* 0x000fe200078e00ff */
[----:B------:R-:W-:Y:S01]  /*16b0*/  SHF.R.S32.HI R12, RZ, 0x6, R12 ;  /* 0x00000006ff0c7819 */ /* 0x000fe2000001140c */
[----:B------:R-:W-:Y:S01]  /*16c0*/  IMAD.MOV.U32 R17, RZ, RZ, RZ ;  /* 0x000000ffff117224 */ /* 0x000fe200078e00ff */
[----:B------:R-:W-:Y:S01]  /*16d0*/  LOP3.LUT R59, R0, 0x1, RZ, 0xfc, !PT ;  /* 0x00000001003b7812 */ /* 0x000fe200078efcff */
[----:B------:R-:W-:Y:S01]  /*16e0*/  VIADD R14, R14, UR4 ;  /* 0x000000040e0e7c36 */ /* 0x000fe20008000000 */
[----:B------:R-:W-:Y:S01]  /*16f0*/  VIMNMX R23, RZ, R12, PT ;  /* 0x0000000cff177248 */ /* 0x000fe20003fe0100 */
[----:B------:R-:W-:Y:S01]  /*1700*/  UIADD3.X UR22, URZ, UR7, URZ, UP0, !UPT ;  /* 0x000000073f167290 */ /* 0x000fe200087fe43f */
[----:B------:R-:W-:Y:S01]  /*1710*/  LOP3.LUT R13, RZ, R13, RZ, 0x33, !PT ;  /* 0x0000000dff0d7212 */ /* 0x000fe200078e33ff */
[----:B------:R-:W-:Y:S01]  /*1720*/  UIADD3.X UR23, URZ, UR13, URZ, UP1, !UPT ;  /* 0x0000000d3f177290 */ /* 0x000fe20008ffe43f */
[----:B------:R-:W-:Y:S01]  /*1730*/  SHF.R.U32.HI R15, RZ, 0x3, R15 ;  /* 0x00000003ff0f7819 */ /* 0x000fe2000001160f */
[----:B------:R-:W-:-:S10]  /*1740*/  IMAD.IADD R16, R12, 0x1, -R23 ;  /* 0x000000010c107824 */ /* 0x000fd400078e0a17 */
.L_x_96:
[----:B0-----:R-:W0:Y:S01]  /*1750*/  SHFL.IDX PT, R18, R7, RZ, 0x1f ;  /* 0x00001fff07127589 */ /* 0x001e2200000e0000 */
[----:B------:R-:W-:Y:S01]  /*1760*/  ISETP.GE.AND P1, PT, R16, 0x1, PT ;  /* 0x000000011000780c */ /* 0x000fe20003f26270 */
[----:B------:R-:W-:Y:S01]  /*1770*/  UMOV UR4, URZ ;  /* 0x0000003f00047c82 */ /* 0x000fe20008000000 */
[----:B------:R-:W-:Y:S01]  /*1780*/  IMAD.MOV.U32 R20, RZ, RZ, RZ ;  /* 0x000000ffff147224 */ /* 0x000fe200078e00ff */
[----:B------:R-:W-:Y:S01]  /*1790*/  CS2R R22, SRZ ;  /* 0x0000000000167805 */ /* 0x000fe2000001ff00 */
[----:B------:R-:W-:Y:S01]  /*17a0*/  IMAD.MOV.U32 R56, RZ, RZ, RZ ;  /* 0x000000ffff387224 */ /* 0x000fe200078e00ff */
[----:B------:R-:W-:Y:S01]  /*17b0*/  CS2R R60, SRZ ;  /* 0x00000000003c7805 */ /* 0x000fe2000001ff00 */
[----:B------:R-:W-:Y:S01]  /*17c0*/  IMAD.MOV.U32 R58, RZ, RZ, RZ ;  /* 0x000000ffff3a7224 */ /* 0x000fe200078e00ff */
[----:B------:R-:W-:Y:S02]  /*17d0*/  CS2R R62, SRZ ;  /* 0x00000000003e7805 */ /* 0x000fe4000001ff00 */
[----:B------:R-:W-:-:S02]  /*17e0*/  CS2R R64, SRZ ;  /* 0x0000000000407805 */ /* 0x000fc4000001ff00 */
[----:B------:R-:W-:Y:S01]  /*17f0*/  CS2R R66, SRZ ;  /* 0x0000000000427805 */ /* 0x000fe2000001ff00 */
[----:B------:R-:W-:Y:S01]  /*1800*/  IMAD.MOV.U32 R68, RZ, RZ, RZ ;  /* 0x000000ffff447224 */ /* 0x000fe200078e00ff */
[----:B-1----:R-:W-:Y:S01]  /*1810*/  CS2R R24, SRZ ;  /* 0x0000000000187805 */ /* 0x002fe2000001ff00 */
[----:B------:R-:W-:Y:S01]  /*1820*/  IMAD.MOV.U32 R70, RZ, RZ, RZ ;  /* 0x000000ffff467224 */ /* 0x000fe200078e00ff */
[----:B------:R-:W-:Y:S01]  /*1830*/  CS2R R26, SRZ ;  /* 0x00000000001a7805 */ /* 0x000fe2000001ff00 */
[----:B------:R-:W-:Y:S01]  /*1840*/  IMAD.MOV.U32 R72, RZ, RZ, RZ ;  /* 0x000000ffff487224 */ /* 0x000fe200078e00ff */
[----:B--2---:R-:W-:Y:S01]  /*1850*/  CS2R R28, SRZ ;  /* 0x00000000001c7805 */ /* 0x004fe2000001ff00 */
[----:B------:R-:W-:Y:S01]  /*1860*/  IMAD.MOV.U32 R74, RZ, RZ, RZ ;  /* 0x000000ffff4a7224 */ /* 0x000fe200078e00ff */
[----:B------:R-:W-:Y:S01]  /*1870*/  CS2R R30, SRZ ;  /* 0x00000000001e7805 */ /* 0x000fe2000001ff00 */
[----:B------:R-:W-:Y:S01]  /*1880*/  IMAD.MOV.U32 R76, RZ, RZ, RZ ;  /* 0x000000ffff4c7224 */ /* 0x000fe200078e00ff */
[----:B------:R-:W-:Y:S01]  /*1890*/  CS2R R32, SRZ ;  /* 0x0000000000207805 */ /* 0x000fe2000001ff00 */
[----:B------:R-:W-:Y:S01]  /*18a0*/  IMAD.MOV.U32 R78, RZ, RZ, RZ ;  /* 0x000000ffff4e7224 */ /* 0x000fe200078e00ff */
[----:B------:R-:W-:Y:S01]  /*18b0*/  CS2R R34, SRZ ;  /* 0x0000000000227805 */ /* 0x000fe2000001ff00 */
[----:B------:R-:W-:Y:S01]  /*18c0*/  IMAD.MOV.U32 R82, RZ, RZ, RZ ;  /* 0x000000ffff527224 */ /* 0x000fe200078e00ff */
[----:B0-----:R-:W-:Y:S01]  /*18d0*/  R2UR UR5, R18 ;  /* 0x00000000120572ca */ /* 0x001fe200000e0000 */
[----:B------:R-:W-:Y:S01]  /*18e0*/  IMAD.MOV.U32 R84, RZ, RZ, RZ ;  /* 0x000000ffff547224 */ /* 0x000fe200078e00ff */
[----:B------:R-:W-:Y:S01]  /*18f0*/  CS2R R36, SRZ ;  /* 0x0000000000247805 */ /* 0x000fe2000001ff00 */
[----:B------:R-:W-:Y:S01]  /*1900*/  IMAD.MOV.U32 R86, RZ, RZ, RZ ;  /* 0x000000ffff567224 */ /* 0x000fe200078e00ff */
[----:B------:R-:W-:Y:S01]  /*1910*/  CS2R R38, SRZ ;  /* 0x0000000000267805 */ /* 0x000fe2000001ff00 */
[----:B------:R-:W-:Y:S01]  /*1920*/  IMAD.MOV.U32 R88, RZ, RZ, RZ ;  /* 0x000000ffff587224 */ /* 0x000fe200078e00ff */
[----:B------:R-:W-:Y:S01]  /*1930*/  CS2R R40, SRZ ;  /* 0x0000000000287805 */ /* 0x000fe2000001ff00 */
[----:B------:R-:W-:Y:S01]  /*1940*/  IMAD.MOV.U32 R90, RZ, RZ, RZ ;  /* 0x000000ffff5a7224 */ /* 0x000fe200078e00ff */
[----:B-----5:R-:W-:Y:S01]  /*1950*/  CS2R R42, SRZ ;  /* 0x00000000002a7805 */ /* 0x020fe2000001ff00 */
[----:B------:R-:W-:Y:S01]  /*1960*/  IMAD.MOV.U32 R92, RZ, RZ, RZ ;  /* 0x000000ffff5c7224 */ /* 0x000fe200078e00ff */
[----:B------:R-:W-:Y:S01]  /*1970*/  CS2R R44, SRZ ;  /* 0x00000000002c7805 */ /* 0x000fe2000001ff00 */
        /* <DEDUP_REMOVED lines=10> */
[----:B------:R-:W-:-:S02]  /*1a20*/  IMAD.MOV.U32 R106, RZ, RZ, RZ ;  /* 0x000000ffff6a7224 */ /* 0x000fc400078e00ff */
[----:B------:R-:W-:Y:S01]  /*1a30*/  IMAD.MOV.U32 R108, RZ, RZ, RZ ;  /* 0x000000ffff6c7224 */ /* 0x000fe200078e00ff */
[----:B----4-:R-:W-:Y:S06]  /*1a40*/  @!P1 BRA `(.L_x_18) ;  /* 0x0000000400bc9947 */ /* 0x010fec0003800000 */
[----:B------:R-:W0:Y:S01]  /*1a50*/  S2UR UR9, SR_CgaCtaId ;  /* 0x00000000000979c3 */ /* 0x000e220000008800 */
[----:B------:R-:W-:Y:S01]  /*1a60*/  ULEA.HI UR4, UR5, UR5, URZ, 0x1 ;  /* 0x0000000505047291 */ /* 0x000fe2000f8f083f */
[----:B------:R-:W-:Y:S01]  /*1a70*/  R2UR UR15, R17 ;  /* 0x00000000110f72ca */ /* 0x000fe200000e0000 */
[----:B------:R-:W-:Y:S01]  /*1a80*/  UMOV UR8, 0x400 ;  /* 0x0000040000087882 */ /* 0x000fe20000000000 */
[----:B------:R-:W-:Y:S01]  /*1a90*/  IMAD.MOV.U32 R20, RZ, RZ, RZ ;  /* 0x000000ffff147224 */ /* 0x000fe200078e00ff */
[----:B------:R-:W-:Y:S01]  /*1aa0*/  ULOP3.LUT UR4, UR4, 0x1ffffe, URZ, 0xc0, !UPT ;  /* 0x001ffffe04047892 */ /* 0x000fe2000f8ec03f */
[----:B------:R-:W-:Y:S01]  /*1ab0*/  IMAD.MOV.U32 R18, RZ, RZ, R16 ;  /* 0x000000ffff127224 */ /* 0x000fe200078e0010 */
[----:B------:R-:W-:Y:S01]  /*1ac0*/  UPLOP3.LUT UP0, UPT, UPT, UPT, UPT, 0x40, 0x0 ;  /* 0x000000000000789c */ /* 0x000fe20003f0e870 */
[----:B------:R-:W-:Y:S01]  /*1ad0*/  IMAD.MOV.U32 R69, RZ, RZ, R11 ;  /* 0x000000ffff457224 */ /* 0x000fe200078e000b */
[----:B------:R-:W-:Y:S01]  /*1ae0*/  UIADD3 UR4, UR5, -UR4, URZ ;  /* 0x8000000405047290 */ /* 0x000fe2000fffe03f */
[----:B------:R-:W-:Y:S01]  /*1af0*/  IMAD.MOV.U32 R71, RZ, RZ, R17 ;  /* 0x000000ffff477224 */ /* 0x000fe200078e0011 */
[----:B------:R-:W-:Y:S01]  /*1b00*/  ULDC UR24, c[0x0][0x644] ;  /* 0x0001910000187ab9 */ /* 0x000fe20000000800 */
[----:B0-----:R-:W-:-:S04]  /*1b10*/  ULEA UR8, UR9, UR8, 0x18 ;  /* 0x0000000809087291 */ /* 0x001fc8000f8ec03f */
[----:B------:R-:W-:-:S04]  /*1b20*/  ULEA UR4, UR4, UR8, 0xb ;  /* 0x0000000804047291 */ /* 0x000fc8000f8e583f */
[----:B------:R-:W-:-:S04]  /*1b30*/  UIADD3 UR4, UR4, 0x280, URZ ;  /* 0x0000028004047890 */ /* 0x000fc8000fffe03f */
[----:B------:R-:W-:-:S04]  /*1b40*/  USHF.R.U32.HI UR4, URZ, 0x4, UR4 ;  /* 0x000000043f047899 */ /* 0x000fc80008011604 */
[----:B------:R-:W-:-:S03]  /*1b50*/  ULOP3.LUT UR5, UR4, 0x3fff, URZ, 0xc0, !UPT ;  /* 0x00003fff04057892 */ /* 0x000fc6000f8ec03f */
[----:B------:R-:W-:Y:S01]  /*1b60*/  UMOV UR4, URZ ;  /* 0x0000003f00047c82 */ /* 0x000fe20008000000 */
[----:B------:R-:W-:-:S03]  /*1b70*/  ULOP3.LUT UR16, UR5, 0x10000, URZ, 0xfc, !UPT ;  /* 0x0001000005107892 */ /* 0x000fc6000f8efc3f */
[----:B------:R-:W-:-:S09]  /*1b80*/  UMOV UR5, URZ ;  /* 0x0000003f00057c82 */ /* 0x000fd20008000000 */
.L_x_26:
[----:B------:R-:W-:-:S13]  /*1b90*/  ISETP.NE.AND P2, PT, R59, 0x3, PT ;  /* 0x000000033b00780c */ /* 0x000fda0003f45270 */
[----:B01--4-:R-:W-:Y:S05]  /*1ba0*/  @!P2 BRA `(.L_x_19) ;  /* 0x000000000004a947 */ /* 0x013fea0003800000 */
[----:B------:R-:W-:Y:S01]  /*1bb0*/  BPT.TRAP 0x1 ;  /* 0x000000040000795c */ /* 0x000fe20000300000 */
.L_x_19:
[----:B------:R-:W0:Y:S01]  /*1bc0*/  S2UR UR9, SR_CgaCtaId ;  /* 0x00000000000979c3 */ /* 0x000e220000008800 */
[----:B------:R-:W-:Y:S01]  /*1bd0*/  UMOV UR8, 0x400 ;  /* 0x0000040000087882 */ /* 0x000fe20000000000 */
[----:B------:R-:W-:Y:S01]  /*1be0*/  SHF.L.U32 R75, R69, 0x1f, RZ ;  /* 0x0000001f454b7819 */ /* 0x000fe200000006ff */
[----:B0-----:R-:W-:-:S04]  /*1bf0*/  ULEA UR17, UR9, UR8, 0x18 ;  /* 0x0000000809117291 */ /* 0x001fc8000f8ec03f */
[----:B------:R-:W-:-:S09]  /*1c00*/  ULEA UR8, UR15, UR17, 0x3 ;  /* 0x000000110f087291 */ /* 0x000fd2000f8e183f */
[----:B------:R0:W1:Y:S01]  /*1c10*/  SYNCS.PHASECHK.TRANS64.TRYWAIT P1, [UR8], R75 ;  /* 0x0000004bff0075a7 */ /* 0x0000620008020148 */
[----:B------:R-:W-:Y:S05]  /*1c20*/  @!P2 BRA `(.L_x_20) ;  /* 0x000000000004a947 */ /* 0x000fea0003800000 */
[----:B------:R-:W-:Y:S01]  /*1c30*/  BPT.TRAP 0x1 ;  /* 0x000000040000795c */ /* 0x000fe20000300000 */
.L_x_20:
[----:B------:R-:W-:-:S04]  /*1c40*/  IMAD.U32 R80, RZ, RZ, UR15 ;  /* 0x0000000fff507e24 */ /* 0x000fc8000f8e00ff */
[----:B------:R-:W-:Y:S01]  /*1c50*/  IMAD R73, R80, 0x400, R15 ;  /* 0x0000040050497824 */ /* 0x000fe200078e020f */
[----:B-1----:R-:W-:Y:S06]  /*1c60*/  @P1 BRA `(.L_x_21) ;  /* 0x0000000000081947 */ /* 0x002fec0003800000 */
[----:B------:R-:W1:Y:S02]  /*1c70*/  SYNCS.PHASECHK.TRANS64.TRYWAIT P1, [UR8], R75 ;  /* 0x0000004bff0075a7 */ /* 0x000e640008020148 */
[----:B-1----:R-:W-:Y:S05]  /*1c80*/  @!P1 BRA `(.L_x_22) ;  /* 0x0000005400d49947 */ /* 0x002fea0003800000 */
.L_x_21:
[----:B------:R-:W4:Y:S01]  /*1c90*/  LDS R73, [R73+UR17+0x32280] ;  /* 0x0322801149497984 */ /* 0x000f220008000800 */
[----:B------:R-:W-:Y:S02]  /*1ca0*/  UIADD3 UR8, UR17, 0x19280, URZ ;  /* 0x0001928011087890 */ /* 0x000fe4000fffe03f */
[----:B------:R-:W-:Y:S02]  /*1cb0*/  USEL UR5, UR5, URZ, !UP0 ;  /* 0x0000003f05057287 */ /* 0x000fe4000c000000 */
[----:B------:R-:W-:Y:S02]  /*1cc0*/  USHF.R.U32.HI UR8, URZ, 0x4, UR8 ;  /* 0x000000043f087899 */ /* 0x000fe40008011608 */
[----:B------:R-:W-:Y:S02]  /*1cd0*/  UISETP.NE.U32.AND UP0, UPT, UR5, URZ, UPT ;  /* 0x0000003f0500728c */ /* 0x000fe4000bf05070 */
[----:B------:R-:W-:Y:S01]  /*1ce0*/  ULOP3.LUT UR8, UR8, 0x3fff, URZ, 0xc0, !UPT ;  /* 0x00003fff08087892 */ /* 0x000fe2000f8ec03f */
[----:B------:R-:W-:Y:S01]  /*1cf0*/  UMOV UR9, 0xc0000010 ;  /* 0xc000001000097882 */ /* 0x000fe20000000000 */
[----:B------:R-:W-:-:S02]  /*1d00*/  UMOV UR11, 0x80000020 ;  /* 0x80000020000b7882 */ /* 0x000fc40000000000 */
[----:B------:R-:W-:Y:S02]  /*1d10*/  ULOP3.LUT UR10, UR8, 0x10000, URZ, 0xfc, !UPT ;  /* 0x00010000080a7892 */ /* 0x000fe4000f8efc3f */
[----:B------:R-:W-:Y:S02]  /*1d20*/  ULEA UR8, UR15, UR16, 0x8 ;  /* 0x000000100f087291 */ /* 0x000fe4000f8e403f */
[----:B------:R-:W-:Y:S02]  /*1d30*/  ULEA UR10, UR15, UR10, 0x8 ;  /* 0x0000000a0f0a7291 */ /* 0x000fe4000f8e403f */
[----:B------:R-:W-:Y:S01]  /*1d40*/  UIADD3 UR4, UR4, 0x1, URZ ;  /* 0x0000000104047890 */ /* 0x000fe2000fffe03f */
[----:B----4-:R-:W-:-:S06]  /*1d50*/  WARPGROUP.ARRIVE ;  /* 0x00000000000079c5 */ /* 0x010fcc0000000000 */
[----:B------:R-:W-:Y:S01]  /*1d60*/  QGMMA.SP.64x64x64.F32.E4M3.E4M3 R24, gdesc[UR8], R24, UP0, R73, gsb0 ;  /* 0x04e04900081879f3 */ /* 0x000fe2000b800a18 */
[----:B------:R-:W-:-:S04]  /*1d70*/  UISETP.NE.AND UP0, UPT, UR4, UR24, UPT ;  /* 0x000000180400728c */ /* 0x000fc8000bf05270 */
[----:B------:R-:W-:-:S04]  /*1d80*/  USEL UR5, URZ, 0x1, UP0 ;  /* 0x000000013f057887 */ /* 0x000fc80008000000 */
[----:B------:R-:W-:-:S06]  /*1d90*/  UISETP.NE.AND UP0, UPT, UR5, URZ, UPT ;  /* 0x0000003f0500728c */ /* 0x000fcc000bf05270 */
[----:B------:R-:W-:Y:S01]  /*1da0*/  PLOP3.LUT P1, PT, PT, PT, UP0, 0x80, 0x0 ;  /* 0x000000000000781c */ /* 0x000fe20003f2f008 */
[----:B------:R-:W-:-:S12]  /*1db0*/  WARPGROUP.DEPBAR.LE gsb0, 0x0 ;  /* 0x00008000000079c5 */ /* 0x000fd80000010000 */
[----:B------:R-:W-:Y:S05]  /*1dc0*/  @!P1 BRA `(.L_x_23) ;  /* 0x0000000000889947 */ /* 0x000fea0003800000 */
[----:B------:R-:W-:Y:S01]  /*1dd0*/  FADD R67, R24, R67 ;  /* 0x0000004318437221 */ /* 0x000fe20000000000 */
[----:B------:R-:W-:-:S01]  /*1de0*/  FADD R108, R25, R108 ;  /* 0x0000006c196c7221 */ /* 0x000fc20000000000 */
        /* <DEDUP_REMOVED lines=30> */
[----:B------:R-:W-:-:S02]  /*1fd0*/  WARPGROUP.DEPBAR.LE gsb0, 0x0 ;  /* 0x00008000000079c5 */ /* 0x000fc40000010000 */
[----:B------:R-:W-:-:S05]  /*1fe0*/  UMOV UR4, URZ ;  /* 0x0000003f00047c82 */ /* 0x000fca0008000000 */
.L_x_23:
[----:B------:R-:W-:Y:S05]  /*1ff0*/  @!P2 BRA `(.L_x_24) ;  /* 0x000000000004a947 */ /* 0x000fea0003800000 */
[----:B------:R-:W-:Y:S01]  /*2000*/  BPT.TRAP 0x1 ;  /* 0x000000040000795c */ /* 0x000fe20000300000 */
.L_x_24:
[----:B------:R-:W-:Y:S02]  /*2010*/  @P0 LEA R73, R71, UR17, 0x3 ;  /* 0x0000001147490c11 */ /* 0x000fe4000f8e18ff */
[----:B------:R-:W-:-:S03]  /*2020*/  ISETP.GT.U32.AND P1, PT, R0, 0x1, PT ;  /* 0x000000010000780c */ /* 0x000fc60003f24070 */
[----:B------:R-:W-:-:S05]  /*2030*/  @P0 VIADD R73, R73, 0xc8 ;  /* 0x000000c849490836 */ /* 0x000fca0000000000 */
[----:B------:R-:W-:-:S04]  /*2040*/  @P0 PRMT R73, R2, 0x654, R73 ;  /* 0x0000065402490816 */ /* 0x000fc80000000049 */
[----:B------:R4:W-:Y:S01]  /*2050*/  @P0 SYNCS.ARRIVE.TRANS64.RED.A1T0 RZ, [R73+URZ], RZ ;  /* 0x000000ff49ff09a7 */ /* 0x0009e2000810043f */
[----:B------:R-:W-:Y:S05]  /*2060*/  @P1 BRA `(.L_x_25) ;  /* 0x0000000000041947 */ /* 0x000fea0003800000 */
[----:B------:R-:W-:Y:S01]  /*2070*/  BPT.TRAP 0x1 ;  /* 0x000000040000795c */ /* 0x000fe20000300000 */
.L_x_25:
[----:B------:R-:W-:Y:S01]  /*2080*/  UIADD3 UR15, UR15, 0x1, URZ ;  /* 0x000000010f0f7890 */ /* 0x000fe2000fffe03f */
[C---:B------:R-:W-:Y:S01]  /*2090*/  ISETP.GT.AND P2, PT, R18.reuse, 0x1, PT ;  /* 0x000000011200780c */ /* 0x040fe20003f44270 */
[----:B------:R-:W-:Y:S02]  /*20a0*/  VIADD R71, R71, 0x1 ;  /* 0x0000000147477836 */ /* 0x000fe40000000000 */
[----:B------:R-:W-:Y:S01]  /*20b0*/  UISETP.NE.AND UP1, UPT, UR15, 0x19, UPT ;  /* 0x000000190f00788c */ /* 0x000fe2000bf25270 */
[----:B------:R-:W-:Y:S02]  /*20c0*/  VIADD R18, R18, 0xffffffff ;  /* 0xffffffff12127836 */ /* 0x000fe40000000000 */
[C---:B------:R-:W-:Y:S01]  /*20d0*/  ISETP.NE.AND P1, PT, R71.reuse, 0x19, PT ;  /* 0x000000194700780c */ /* 0x040fe20003f25270 */
[----:B------:R-:W-:Y:S02]  /*20e0*/  USEL UR5, URZ, 0x1, UP1 ;  /* 0x000000013f057887 */ /* 0x000fe40008800000 */
[----:B------:R-:W-:Y:S01]  /*20f0*/  USEL UR15, UR15, URZ, UP1 ;  /* 0x0000003f0f0f7287 */ /* 0x000fe20008800000 */
[----:B------:R-:W-:-:S03]  /*2100*/  SEL R71, R71, RZ, P1 ;  /* 0x000000ff47477207 */ /* 0x000fc60000800000 */
[----:B------:R-:W-:Y:S01]  /*2110*/  LOP3.LUT R69, R69, UR5, RZ, 0x3c, !PT ;  /* 0x0000000545457c12 */ /* 0x000fe2000f8e3cff */
[----:B------:R-:W-:Y:S01]  /*2120*/  UMOV UR5, 0x1 ;  /* 0x0000000100057882 */ /* 0x000fe20000000000 */
[----:B------:R-:W-:Y:S06]  /*2130*/  @P2 BRA `(.L_x_26) ;  /* 0xfffffff800942947 */ /* 0x000fec000383ffff */
.L_x_18:
[C---:B------:R-:W-:Y:S01]  /*2140*/  IMAD.IADD R17, R12.reuse, 0x1, R17 ;  /* 0x000000010c117824 */ /* 0x040fe200078e0211 */
[----:B------:R-:W-:Y:S01]  /*2150*/  UISETP.NE.AND UP0, UPT, UR4, URZ, UPT ;  /* 0x0000003f0400728c */ /* 0x000fe2000bf05270 */
[----:B------:R-:W-:Y:S01]  /*2160*/  IMAD.SHL.U32 R69, R19, 0x80, RZ ;  /* 0x0000008013457824 */ /* 0x000fe200078e00ff */
[----:B------:R-:W-:Y:S01]  /*2170*/  SHF.R.S32.HI R71, RZ, 0x1f, R57 ;  /* 0x0000001fff477819 */ /* 0x000fe20000011439 */
[C---:B------:R-:W-:Y:S01]  /*2180*/  IMAD.WIDE.U32 R18, R17.reuse, 0x51eb851f, RZ ;  /* 0x51eb851f11127825 */ /* 0x040fe200078e00ff */
[----:B------:R-:W-:Y:S01]  /*2190*/  ISETP.GT.U32.AND P1, PT, R17, 0x18, PT ;  /* 0x000000181100780c */ /* 0x000fe20003f24070 */
[----:B------:R-:W-:Y:S01]  /*21a0*/  USEL UR4, URZ, 0x1, !UP0 ;  /* 0x000000013f047887 */ /* 0x000fe2000c000000 */
[C---:B------:R-:W-:Y:S01]  /*21b0*/  ISETP.GE.U32.AND P4, PT, R12.reuse, 0x19, PT ;  /* 0x000000190c00780c */ /* 0x040fe20003f86070 */
[----:B-1----:R-:W-:Y:S01]  /*21c0*/  IMAD.IADD R80, R9, 0x1, R69 ;  /* 0x0000000109507824 */ /* 0x002fe200078e0245 */
[----:B------:R-:W-:Y:S01]  /*21d0*/  ISETP.LT.U32.AND P1, PT, R12, 0x19, P1 ;  /* 0x000000190c00780c */ /* 0x000fe20000f21070 */
[----:B------:R-:W-:Y:S01]  /*21e0*/  ULDC.64 UR8, c[0x0][0x6d0] ;  /* 0x0001b40000087ab9 */ /* 0x000fe20000000a00 */
[----:B------:R-:W-:Y:S01]  /*21f0*/  ULDC UR5, c[0x0][0x288] ;  /* 0x0000a20000057ab9 */ /* 0x000fe20000000800 */
[----:B------:R-:W-:Y:S01]  /*2200*/  ISETP.NE.AND P2, PT, RZ, UR4, PT ;  /* 0x00000004ff007c0c */ /* 0x000fe2000bf45270 */
[----:B------:R-:W-:Y:S01]  /*2210*/  IMAD R100, R71, UR8, RZ ;  /* 0x0000000847647c24 */ /* 0x000fe2000f8e02ff */
[----:B------:R-:W-:-:S02]  /*2220*/  SEL R18, RZ, 0x1, !P1 ;  /* 0x00000001ff127807 */ /* 0x000fc40004800000 */
[----:B------:R-:W-:Y:S02]  /*2230*/  SHF.R.S32.HI R81, RZ, 0x1f, R80 ;  /* 0x0000001fff517819 */ /* 0x000fe40000011450 */
[----:B------:R-:W-:Y:S01]  /*2240*/  LOP3.LUT R11, R11, R18, RZ, 0x3c, !PT ;  /* 0x000000120b0b7212 */ /* 0x000fe200078e3cff */
[----:B------:R-:W-:Y:S01]  /*2250*/  IMAD.MOV.U32 R18, RZ, RZ, R20 ;  /* 0x000000ffff127224 */ /* 0x000fe200078e0014 */
[----:B------:R-:W-:Y:S01]  /*2260*/  SHF.R.U32.HI R110, RZ, 0x3, R19 ;  /* 0x00000003ff6e7819 */ /* 0x000fe20000011613 */
[----:B------:R-:W-:Y:S02]  /*2270*/  IMAD.MOV.U32 R20, RZ, RZ, R23 ;  /* 0x000000ffff147224 */ /* 0x000fe400078e0017 */
[----:B------:R-:W-:Y:S02]  /*2280*/  IMAD.SHL.U32 R23, R21, 0x40, RZ ;  /* 0x0000004015177824 */ /* 0x000fe400078e00ff */
[C---:B------:R-:W-:Y:S02]  /*2290*/  IMAD R19, R57.reuse, UR9, R100 ;  /* 0x0000000939137c24 */ /* 0x040fe4000f8e0264 */
[----:B------:R-:W-:Y:S01]  /*22a0*/  IMAD.WIDE.U32 R100, R57, UR8, R80 ;  /* 0x0000000839647c25 */ /* 0x000fe2000f8e0050 */
[----:B------:R-:W-:Y:S01]  /*22b0*/  ISETP.GE.AND P1, PT, R23, UR5, PT ;  /* 0x0000000517007c0c */ /* 0x000fe2000bf26270 */
[----:B------:R-:W-:-:S02]  /*22c0*/  ULDC UR5, c[0x0][0x284] ;  /* 0x0000a10000057ab9 */ /* 0x000fc40000000800 */
[----:B------:R-:W-:Y:S01]  /*22d0*/  IMAD.IADD R19, R101, 0x1, R19 ;  /* 0x0000000165137824 */ /* 0x000fe200078e0213 */
[----:B------:R-:W-:Y:S01]  /*22e0*/  ISETP.GE.OR P1, PT, R69, UR5, P1 ;  /* 0x0000000545007c0c */ /* 0x000fe20008f26670 */
[----:B------:R-:W-:-:S12]  /*22f0*/  @!P2 BRA `(.L_x_27) ;  /* 0x000000000084a947 */ /* 0x000fd80003800000 */
[----:B------:R-:W-:Y:S01]  /*2300*/  FADD R67, R24, R67 ;  /* 0x0000004318437221 */ /* 0x000fe20000000000 */
        /* <DEDUP_REMOVED lines=31> */
[----:B------:R-:W-:-:S06]  /*2500*/  WARPGROUP.DEPBAR.LE gsb0, 0x0 ;  /* 0x00008000000079c5 */ /* 0x000fcc0000010000 */
.L_x_27:
[----:B------:R-:W-:Y:S02]  /*2510*/  WARPGROUP.DEPBAR.LE gsb0, 0x0 ;  /* 0x00008000000079c5 */ /* 0x000fe40000010000 */
[----:B------:R-:W-:Y:S01]  /*2520*/  IMAD.MOV.U32 R101, RZ, RZ, R19 ;  /* 0x000000ffff657224 */ /* 0x000fe200078e0013 */
[----:B------:R-:W-:Y:S01]  /*2530*/  @P4 LOP3.LUT R11, R11, 0x1, R110, 0x78, !PT ;  /* 0x000000010b0b4812 */ /* 0x000fe200078e786e */
[----:B------:R-:W-:Y:S02]  /*2540*/  IMAD R17, R110, -0x19, R17 ;  /* 0xffffffe76e117824 */ /* 0x000fe400078e0211 */
[----:B------:R-:W-:Y:S01]  /*2550*/  IMAD.MOV.U32 R19, RZ, RZ, -0x1 ;  /* 0xffffffffff137424 */ /* 0x000fe200078e00ff */
[----:B------:R-:W-:Y:S06]  /*2560*/  @P1 BRA `(.L_x_28) ;  /* 0x0000002400ac1947 */ /* 0x000fec0003800000 */
[----:B------:R-:W1:Y:S01]  /*2570*/  LDC.64 R44, c[0x0][0x6c8] ;  /* 0x0001b200ff2c7b82 */ /* 0x000e620000000a00 */
[----:B---3-5:R-:W-:Y:S01]  /*2580*/  FSETP.NEU.AND P1, PT, R6, RZ, PT ;  /* 0x000000ff0600720b */ /* 0x028fe20003f2d000 */
[----:B------:R-:W-:Y:S01]  /*2590*/  IMAD.WIDE R24, R21, 0x40, RZ ;  /* 0x0000004015187825 */ /* 0x000fe200078e02ff */
[----:B------:R-:W-:Y:S03]  /*25a0*/  BSSY B0, `(.L_x_28) ;  /* 0x0000267000007945 */ /* 0x000fe60003800000 */
[----:B------:R-:W-:Y:S01]  /*25b0*/  IMAD.IADD R23, R8, 0x1, -R23 ;  /* 0x0000000108177824 */ /* 0x000fe200078e0a17 */
[----:B------:R-:W-:Y:S01]  /*25c0*/  LOP3.LUT R31, R24, 0x6, R10, 0xf8, !PT ;  /* 0x00000006181f7812 */ /* 0x000fe200078ef80a */
[----:B------:R-:W-:-:S03]  /*25d0*/  IMAD.IADD R21, R14, 0x1, -R69 ;  /* 0x000000010e157824 */ /* 0x000fc600078e0a45 */
[----:B------:R-:W-:-:S04]  /*25e0*/  ISETP.GT.AND P2, PT, R23, RZ, PT ;  /* 0x000000ff1700720c */ /* 0x000fc80003f44270 */
[----:B------:R-:W-:Y:S01]  /*25f0*/  ISETP.GT.AND P4, PT, R21, RZ, P2 ;  /* 0x000000ff1500720c */ /* 0x000fe20001784270 */
[-C--:B-1----:R-:W-:Y:S02]  /*2600*/  IMAD R26, R25, R44.reuse, RZ ;  /* 0x0000002c191a7224 */ /* 0x082fe400078e02ff */
[----:B------:R-:W-:-:S04]  /*2610*/  IMAD.WIDE.U32 R100, R31, R44, R100 ;  /* 0x0000002c1f647225 */ /* 0x000fc800078e0064 */
[----:B------:R-:W-:-:S04]  /*2620*/  IMAD R27, R31, R45, R26 ;  /* 0x0000002d1f1b7224 */ /* 0x000fc800078e021a */
[----:B------:R-:W-:Y:S01]  /*2630*/  IMAD.IADD R43, R101, 0x1, R27 ;  /* 0x00000001652b7824 */ /* 0x000fe200078e021b */
[----:B------:R-:W-:Y:S06]  /*2640*/  @!P1 BRA `(.L_x_29) ;  /* 0x0000001800c49947 */ /* 0x000fec0003800000 */
[----:B------:R-:W-:Y:S01]  /*2650*/  ULDC.64 UR4, c[0x0][0x6b8] ;  /* 0x0001ae0000047ab9 */ /* 0x000fe20000000a00 */
[----:B------:R-:W-:Y:S01]  /*2660*/  ULDC.64 UR16, c[0x0][0x6b0] ;  /* 0x0001ac0000107ab9 */ /* 0x000fe20000000a00 */
[----:B------:R-:W-:Y:S01]  /*2670*/  IMAD R24, R71, UR4, RZ ;  /* 0x0000000447187c24 */ /* 0x000fe2000f8e02ff */
[----:B------:R-:W-:Y:S01]  /*2680*/  ULDC.64 UR8, c[0x0][0x6a8] ;  /* 0x0001aa0000087ab9 */ /* 0x000fe20000000a00 */
[C---:B------:R-:W-:Y:S01]  /*2690*/  IMAD.WIDE.U32 R26, R57.reuse, UR4, R80 ;  /* 0x00000004391a7c25 */ /* 0x040fe2000f8e0050 */
[----:B------:R-:W1:Y:S01]  /*26a0*/  LDC.64 R34, c[0x0][0x6b0] ;  /* 0x0001ac00ff227b82 */ /* 0x000e620000000a00 */
[----:B------:R-:W-:Y:S02]  /*26b0*/  ULDC.64 UR10, c[0x0][0x6c0] ;  /* 0x0001b000000a7ab9 */ /* 0x000fe40000000a00 */
[----:B------:R-:W-:Y:S02]  /*26c0*/  IMAD R41, R57, UR5, R24 ;  /* 0x0000000539297c24 */ /* 0x000fe4000f8e0218 */
[----:B------:R-:W-:-:S02]  /*26d0*/  IMAD R24, R25, UR16, RZ ;  /* 0x0000001019187c24 */ /* 0x000fc4000f8e02ff */
[----:B------:R-:W-:Y:S02]  /*26e0*/  IMAD.IADD R27, R27, 0x1, R41 ;  /* 0x000000011b1b7824 */ /* 0x000fe400078e0229 */
[C---:B------:R-:W-:Y:S02]  /*26f0*/  IMAD R39, R31.reuse, UR17, R24 ;  /* 0x000000111f277c24 */ /* 0x040fe4000f8e0218 */
[----:B------:R-:W-:-:S04]  /*2700*/  IMAD.WIDE.U32 R24, R31, UR16, R26 ;  /* 0x000000101f187c25 */ /* 0x000fc8000f8e001a */
[----:B------:R-:W-:Y:S01]  /*2710*/  IMAD.IADD R25, R25, 0x1, R39 ;  /* 0x0000000119197824 */ /* 0x000fe200078e0227 */
[----:B------:R-:W-:-:S04]  /*2720*/  LEA R28, P1, R24, UR8, 0x2 ;  /* 0x00000008181c7c11 */ /* 0x000fc8000f8210ff */
[----:B------:R-:W-:-:S05]  /*2730*/  LEA.HI.X R29, R24, UR9, R25, 0x2, P1 ;  /* 0x00000009181d7c11 */ /* 0x000fca00088f1419 */
[----:B------:R-:W3:Y:S01]  /*2740*/  @P4 LDG.E.LTC128B R37, desc[UR18][R28.64] ;  /* 0x000000121c254981 */ /* 0x000ee2000c1e1920 */
[C---:B-1----:R-:W-:Y:S01]  /*2750*/  IMAD.WIDE.U32 R34, R31.reuse, UR16, R34 ;  /* 0x000000101f227c25 */ /* 0x042fe2000f8e0022 */
[C---:B------:R-:W-:Y:S01]  /*2760*/  LEA R24, P1, R100.reuse, UR10, 0x2 ;  /* 0x0000000a64187c11 */ /* 0x040fe2000f8210ff */
[----:B------:R-:W-:Y:S02]  /*2770*/  BSSY B1, `(.L_x_30) ;  /* 0x0000018000017945 */ /* 0x000fe40003800000 */
[----:B------:R-:W-:Y:S01]  /*2780*/  IMAD.WIDE.U32 R32, R31, UR16, R80 ;  /* 0x000000101f207c25 */ /* 0x000fe2000f8e0050 */
[----:B------:R-:W-:Y:S02]  /*2790*/  LEA.HI.X R25, R100, UR11, R43, 0x2, P1 ;  /* 0x0000000b64197c11 */ /* 0x000fe400088f142b */
[----:B------:R-:W-:Y:S01]  /*27a0*/  IADD3 R38, P5, R26, R34, RZ ;  /* 0x000000221a267210 */ /* 0x000fe20007fbe0ff */
[C---:B------:R-:W-:Y:S01]  /*27b0*/  IMAD.IADD R43, R39.reuse, 0x1, R35 ;  /* 0x00000001272b7824 */ /* 0x040fe200078e0223 */
[----:B------:R-:W-:Y:S01]  /*27c0*/  LEA R30, P1, R44, R24, 0x2 ;  /* 0x000000182c1e7211 */ /* 0x000fe200078210ff */
[----:B------:R-:W-:-:S02]  /*27d0*/  IMAD.IADD R33, R39, 0x1, R33 ;  /* 0x0000000127217824 */ /* 0x000fc400078e0221 */
[----:B------:R-:W-:Y:S01]  /*27e0*/  IMAD.X R27, R43, 0x1, R27, P5 ;  /* 0x000000012b1b7824 */ /* 0x000fe200028e061b */
[----:B------:R-:W-:Y:S01]  /*27f0*/  LEA.HI.X R31, R44, R25, R45, 0x2, P1 ;  /* 0x000000192c1f7211 */ /* 0x000fe200008f142d */
[----:B------:R-:W-:Y:S01]  /*2800*/  IMAD.WIDE.U32 R32, R57, UR4, R32 ;  /* 0x0000000439207c25 */ /* 0x000fe2000f8e0020 */
[C---:B------:R-:W-:Y:S02]  /*2810*/  LEA R26, P5, R38.reuse, UR8, 0x2 ;  /* 0x00000008261a7c11 */ /* 0x040fe4000f8a10ff */
[----:B------:R-:W-:Y:S01]  /*2820*/  ISETP.GT.AND P1, PT, R23, 0x1, PT ;  /* 0x000000011700780c */ /* 0x000fe20003f24270 */
[----:B------:R-:W-:Y:S01]  /*2830*/  IMAD.IADD R33, R41, 0x1, R33 ;  /* 0x0000000129217824 */ /* 0x000fe200078e0221 */
[----:B------:R-:W-:Y:S02]  /*2840*/  LEA.HI.X R27, R38, UR9, R27, 0x2, P5 ;  /* 0x00000009261b7c11 */ /* 0x000fe4000a8f141b */
[----:B------:R-:W-:Y:S01]  /*2850*/  ISETP.GT.AND P5, PT, R21, RZ, P1 ;  /* 0x000000ff1500720c */ /* 0x000fe20000fa4270 */
[----:B---3--:R-:W-:Y:S01]  /*2860*/  FMUL R36, R37, R6 ;  /* 0x0000000625247220 */ /* 0x008fe20000400000 */
[----:B------:R-:W-:-:S03]  /*2870*/  IMAD.MOV.U32 R39, RZ, RZ, R37 ;  /* 0x000000ffff277224 */ /* 0x000fc600078e0025 */
[----:B--2---:R-:W-:Y:S01]  /*2880*/  FFMA R67, R67, R3, R36 ;  /* 0x0000000343437223 */ /* 0x004fe20000000024 */
[----:B------:R-:W-:-:S04]  /*2890*/  IADD3 R36, P6, R80, R34, RZ ;  /* 0x0000002250247210 */ /* 0x000fc80007fde0ff */
[----:B------:R1:W-:Y:S01]  /*28a0*/  @P4 STG.E desc[UR18][R24.64], R67 ;  /* 0x0000004318004986 */ /* 0x0003e2000c101912 */
[----:B------:R-:W-:-:S04]  /*28b0*/  LEA R34, P4, R32, UR8, 0x2 ;  /* 0x0000000820227c11 */ /* 0x000fc8000f8810ff */
[----:B------:R-:W-:Y:S01]  /*28c0*/  LEA.HI.X R35, R32, UR9, R33, 0x2, P4 ;  /* 0x0000000920237c11 */ /* 0x000fe2000a0f1421 */
[----:B------:R-:W-:Y:S08]  /*28d0*/  @!P5 BRA `(.L_x_31) ;  /* 0x000000000004d947 */ /* 0x000ff00003800000 */
[----:B------:R2:W5:Y:S02]  /*28e0*/  LDG.E.LTC128B R39, desc[UR18][R26.64] ;  /* 0x000000121a277981 */ /* 0x000564000c1e1920 */
.L_x_31:
[----:B------:R-:W-:Y:S05]  /*28f0*/  BSYNC B1 ;  /* 0x0000000000017941 */ /* 0x000fea0003800000 */
.L_x_30:
[----:B-----5:R-:W-:Y:S01]  /*2900*/  FMUL R32, R39, R6 ;  /* 0x0000000627207220 */ /* 0x020fe20000400000 */
[----:B------:R-:W-:Y:S01]  /*2910*/  IMAD.X R37, R81, 0x1, R43, P6 ;  /* 0x0000000151257824 */ /* 0x000fe200030e062b */
[----:B------:R-:W-:Y:S01]  /*2920*/  ISETP.GT.AND P2, PT, R21, 0x8, P2 ;  /* 0x000000081500780c */ /* 0x000fe20001744270 */
[----:B------:R-:W-:Y:S01]  /*2930*/  BSSY B1, `(.L_x_32) ;  /* 0x0000007000017945 */ /* 0x000fe20003800000 */
[----:B------:R-:W-:Y:S01]  /*2940*/  FFMA R43, R108, R3, R32 ;  /* 0x000000036c2b7223 */ /* 0x000fe20000000020 */
[----:B------:R-:W-:Y:S01]  /*2950*/  ISETP.GT.AND P4, PT, R23, 0x8, PT ;  /* 0x000000081700780c */ /* 0x000fe20003f84270 */
[----:B------:R-:W-:-:S03]  /*2960*/  IMAD.WIDE.U32 R32, R57, UR4, R36 ;  /* 0x0000000439207c25 */ /* 0x000fc6000f8e0024 */
[----:B------:R3:W-:Y:S06]  /*2970*/  @P5 STG.E desc[UR18][R30.64], R43 ;  /* 0x0000002b1e005986 */ /* 0x0007ec000c101912 */
[----:B------:R-:W-:Y:S05]  /*2980*/  @!P2 BRA `(.L_x_33) ;  /* 0x000000000004a947 */ /* 0x000fea0003800000 */
[----:B------:R0:W5:Y:S02]  /*2990*/  LDG.E.LTC128B R39, desc[UR18][R34.64+0x20] ;  /* 0x0000201222277981 */ /* 0x000164000c1e1920 */
.L_x_33:
[----:B------:R-:W-:Y:S05]  /*29a0*/  BSYNC B1 ;  /* 0x0000000000017941 */ /* 0x000fea0003800000 */
.L_x_32:
[----:B-----5:R-:W-:Y:S01]  /*29b0*/  FMUL R36, R39, R6 ;  /* 0x0000000627247220 */ /* 0x020fe20000400000 */
[----:B------:R-:W-:Y:S01]  /*29c0*/  ISETP.GT.AND P1, PT, R21, 0x8, P1 ;  /* 0x000000081500780c */ /* 0x000fe20000f24270 */
[----:B------:R-:W-:Y:S01]  /*29d0*/  IMAD.IADD R33, R41, 0x1, R33 ;  /* 0x0000000129217824 */ /* 0x000fe200078e0221 */
[C---:B0-----:R-:W-:Y:S01]  /*29e0*/  LEA R34, P5, R32.reuse, UR8, 0x2 ;  /* 0x0000000820227c11 */ /* 0x041fe2000f8a10ff */
[----:B------:R-:W-:Y:S01]  /*29f0*/  FFMA R65, R65, R3, R36 ;  /* 0x0000000341417223 */ /* 0x000fe20000000024 */
[----:B------:R-:W-:Y:S02]  /*2a00*/  BSSY B1, `(.L_x_34) ;  /* 0x0000005000017945 */ /* 0x000fe40003800000 */
[----:B------:R-:W-:Y:S02]  /*2a10*/  LEA.HI.X R35, R32, UR9, R33, 0x2, P5 ;  /* 0x0000000920237c11 */ /* 0x000fe4000a8f1421 */
[----:B------:R0:W-:Y:S05]  /*2a20*/  @P2 STG.E desc[UR18][R24.64+0x20], R65 ;  /* 0x0000204118002986 */ /* 0x0001ea000c101912 */
[----:B------:R-:W-:Y:S05]  /*2a30*/  @!P1 BRA `(.L_x_35) ;  /* 0x0000000000049947 */ /* 0x000fea0003800000 */
[----:B------:R0:W5:Y:S02]  /*2a40*/  LDG.E.LTC128B R39, desc[UR18][R34.64+0x20] ;  /* 0x0000201222277981 */ /* 0x000164000c1e1920 */
.L_x_35:
[----:B------:R-:W-:Y:S05]  /*2a50*/  BSYNC B1 ;  /* 0x0000000000017941 */ /* 0x000fea0003800000 */
.L_x_34:
[----:B-----5:R-:W-:Y:S01]  /*2a60*/  FMUL R32, R39, R6 ;  /* 0x0000000627207220 */ /* 0x020fe20000400000 */
[----:B------:R-:W-:Y:S01]  /*2a70*/  ISETP.GT.AND P6, PT, R21, RZ, P4 ;  /* 0x000000ff1500720c */ /* 0x000fe200027c4270 */
[----:B------:R-:W-:Y:S01]  /*2a80*/  BSSY B1, `(.L_x_36) ;  /* 0x0000008000017945 */ /* 0x000fe20003800000 */
[----:B0-----:R-:W-:Y:S01]  /*2a90*/  IADD3 R34, P2, R24, UR14, RZ ;  /* 0x0000000e18227c10 */ /* 0x001fe2000ff5e0ff */
[----:B------:R-:W-:Y:S01]  /*2aa0*/  FFMA R37, R106, R3, R32 ;  /* 0x000000036a257223 */ /* 0x000fe20000000020 */
[----:B------:R-:W-:-:S04]  /*2ab0*/  IADD3 R32, P5, R28, UR12, RZ ;  /* 0x0000000c1c207c10 */ /* 0x000fc8000ffbe0ff */
[----:B------:R0:W-:Y:S01]  /*2ac0*/  @P1 STG.E desc[UR18][R30.64+0x20], R37 ;  /* 0x000020251e001986 */ /* 0x0001e2000c101912 */
[----:B------:R-:W-:-:S04]  /*2ad0*/  IADD3.X R33, R29, UR7, RZ, P5, !PT ;  /* 0x000000071d217c10 */ /* 0x000fc8000affe4ff */
[----:B------:R-:W-:Y:S05]  /*2ae0*/  @!P6 BRA `(.L_x_37) ;  /* 0x000000000004e947 */ /* 0x000fea0003800000 */
[----:B------:R0:W5:Y:S02]  /*2af0*/  LDG.E.LTC128B R39, desc[UR18][R32.64] ;  /* 0x0000001220277981 */ /* 0x000164000c1e1920 */
.L_x_37:
[----:B------:R-:W-:Y:S05]  /*2b00*/  BSYNC B1 ;  /* 0x0000000000017941 */ /* 0x000fea0003800000 */
.L_x_36:
[----:B------:R-:W-:Y:S01]  /*2b10*/  ISETP.GT.AND P1, PT, R23, 0x9, PT ;  /* 0x000000091700780c */ /* 0x000fe20003f24270 */
[----:B-----5:R-:W-:Y:S01]  /*2b20*/  FMUL R36, R39, R6 ;  /* 0x0000000627247220 */ /* 0x020fe20000400000 */
[----:B------:R-:W-:Y:S01]  /*2b30*/  IADD3.X R35, R25, UR13, RZ, P2, !PT ;  /* 0x0000000d19237c10 */ /* 0x000fe200097fe4ff */
[----:B------:R-:W-:Y:S01]  /*2b40*/  BSSY B1, `(.L_x_38) ;  /* 0x000000a000017945 */ /* 0x000fe20003800000 */
[----:B------:R-:W-:Y:S01]  /*2b50*/  ISETP.GT.AND P2, PT, R21, RZ, P1 ;  /* 0x000000ff1500720c */ /* 0x000fe20000f44270 */
[----:B------:R-:W-:Y:S01]  /*2b60*/  FFMA R63, R63, R3, R36 ;  /* 0x000000033f3f7223 */ /* 0x000fe20000000024 */
[----:B------:R-:W-:Y:S01]  /*2b70*/  IADD3 R38, P5, R30, UR14, RZ ;  /* 0x0000000e1e267c10 */ /* 0x000fe2000ffbe0ff */
[----:B------:R-:W-:-:S03]  /*2b80*/  IMAD.MOV.U32 R41, RZ, RZ, R39 ;  /* 0x000000ffff297224 */ /* 0x000fc600078e0027 */
[----:B------:R1:W-:Y:S01]  /*2b90*/  @P6 STG.E desc[UR18][R34.64], R63 ;  /* 0x0000003f22006986 */ /* 0x0003e2000c101912 */
[----:B------:R-:W-:-:S04]  /*2ba0*/  IADD3 R36, P6, R26, UR12, RZ ;  /* 0x0000000c1a247c10 */ /* 0x000fc8000ffde0ff */
[----:B0-----:R-:W-:Y:S02]  /*2bb0*/  IADD3.X R37, R27, UR7, RZ, P6, !PT ;  /* 0x000000071b257c10 */ /* 0x001fe4000b7fe4ff */
[----:B------:R-:W-:Y:S07]  /*2bc0*/  @!P2 BRA `(.L_x_39) ;  /* 0x000000000004a947 */ /* 0x000fee0003800000 */
[----:B------:R0:W5:Y:S02]  /*2bd0*/  LDG.E.LTC128B R41, desc[UR18][R36.64] ;  /* 0x0000001224297981 */ /* 0x000164000c1e1920 */
.L_x_39:
[----:B------:R-:W-:Y:S05]  /*2be0*/  BSYNC B1 ;  /* 0x0000000000017941 */ /* 0x000fea0003800000 */
.L_x_38:
[----:B-----5:R-:W-:Y:S01]  /*2bf0*/  FMUL R40, R41, R6 ;  /* 0x0000000629287220 */ /* 0x020fe20000400000 */
[----:B------:R-:W-:Y:S01]  /*2c00*/  IADD3.X R39, R31, UR13, RZ, P5, !PT ;  /* 0x0000000d1f277c10 */ /* 0x000fe2000affe4ff */
[----:B------:R-:W-:Y:S01]  /*2c10*/  BSSY B1, `(.L_x_40) ;  /* 0x0000008000017945 */ /* 0x000fe20003800000 */
[----:B------:R-:W-:Y:S01]  /*2c20*/  ISETP.GT.AND P4, PT, R21, 0x8, P4 ;  /* 0x000000081500780c */ /* 0x000fe20002784270 */
[----:B---3--:R-:W-:Y:S01]  /*2c30*/  FFMA R43, R104, R3, R40 ;  /* 0x00000003682b7223 */ /* 0x008fe20000000028 */
[----:B------:R-:W-:-:S04]  /*2c40*/  IADD3 R28, P5, R28, UR20, RZ ;  /* 0x000000141c1c7c10 */ /* 0x000fc8000ffbe0ff */
[----:B------:R3:W-:Y:S01]  /*2c50*/  @P2 STG.E desc[UR18][R38.64], R43 ;  /* 0x0000002b26002986 */ /* 0x0007e2000c101912 */
[----:B------:R-:W-:-:S06]  /*2c60*/  IADD3.X R29, R29, UR22, RZ, P5, !PT ;  /* 0x000000161d1d7c10 */ /* 0x000fcc000affe4ff */
[----:B------:R-:W-:Y:S05]  /*2c70*/  @!P4 BRA `(.L_x_41) ;  /* 0x000000000004c947 */ /* 0x000fea0003800000 */
[----:B------:R0:W5:Y:S02]  /*2c80*/  LDG.E.LTC128B R41, desc[UR18][R28.64] ;  /* 0x000000121c297981 */ /* 0x000164000c1e1920 */
.L_x_41:
[----:B------:R-:W-:Y:S05]  /*2c90*/  BSYNC B1 ;  /* 0x0000000000017941 */ /* 0x000fea0003800000 */
.L_x_40:
[----:B0----5:R-:W-:Y:S01]  /*2ca0*/  FMUL R28, R41, R6 ;  /* 0x00000006291c7220 */ /* 0x021fe20000400000 */
[----:B-1----:R-:W-:Y:S01]  /*2cb0*/  IADD3 R24, P5, R24, UR21, RZ ;  /* 0x0000001518187c10 */ /* 0x002fe2000ffbe0ff */
[----:B------:R-:W-:Y:S01]  /*2cc0*/  BSSY B1, `(.L_x_42) ;  /* 0x000000b000017945 */ /* 0x000fe20003800000 */
[----:B------:R-:W-:Y:S01]  /*2cd0*/  ISETP.GT.AND P1, PT, R21, 0x8, P1 ;  /* 0x000000081500780c */ /* 0x000fe20000f24270 */
[----:B------:R-:W-:Y:S01]  /*2ce0*/  FFMA R61, R61, R3, R28 ;  /* 0x000000033d3d7223 */ /* 0x000fe2000000001c */
[----:B------:R-:W-:Y:S02]  /*2cf0*/  IADD3.X R25, R25, UR23, RZ, P5, !PT ;  /* 0x0000001719197c10 */ /* 0x000fe4000affe4ff */
[----:B--2---:R-:W-:Y:S02]  /*2d00*/  IADD3 R26, P6, R26, UR20, RZ ;  /* 0x000000141a1a7c10 */ /* 0x004fe4000ffde0ff */
[----:B------:R-:W-:Y:S01]  /*2d10*/  ISETP.GT.AND P2, PT, R23, 0x10, PT ;  /* 0x000000101700780c */ /* 0x000fe20003f44270 */
[----:B------:R0:W-:Y:S01]  /*2d20*/  @P4 STG.E desc[UR18][R24.64], R61 ;  /* 0x0000003d18004986 */ /* 0x0001e2000c101912 */
[----:B------:R-:W-:-:S02]  /*2d30*/  IADD3 R28, P5, R30, UR21, RZ ;  /* 0x000000151e1c7c10 */ /* 0x000fc4000ffbe0ff */
[----:B------:R-:W-:-:S03]  /*2d40*/  IADD3.X R27, R27, UR22, RZ, P6, !PT ;  /* 0x000000161b1b7c10 */ /* 0x000fc6000b7fe4ff */
[----:B------:R-:W-:Y:S08]  /*2d50*/  @!P1 BRA `(.L_x_43) ;  /* 0x0000000000049947 */ /* 0x000ff00003800000 */
[----:B------:R1:W5:Y:S02]  /*2d60*/  LDG.E.LTC128B R41, desc[UR18][R26.64] ;  /* 0x000000121a297981 */ /* 0x000364000c1e1920 */
.L_x_43:
[----:B------:R-:W-:Y:S05]  /*2d70*/  BSYNC B1 ;  /* 0x0000000000017941 */ /* 0x000fea0003800000 */
.L_x_42:
[----:B0----5:R-:W-:Y:S01]  /*2d80*/  FMUL R24, R41, R6 ;  /* 0x0000000629187220 */ /* 0x021fe20000400000 */
[----:B------:R-:W-:Y:S01]  /*2d90*/  IADD3.X R29, R31, UR23, RZ, P5, !PT ;  /* 0x000000171f1d7c10 */ /* 0x000fe2000affe4ff */
[----:B------:R-:W-:Y:S01]  /*2da0*/  BSSY B1, `(.L_x_44) ;  /* 0x0000009000017945 */ /* 0x000fe20003800000 */
[----:B------:R-:W-:Y:S01]  /*2db0*/  ISETP.GT.AND P4, PT, R21, RZ, P2 ;  /* 0x000000ff1500720c */ /* 0x000fe20001784270 */
[----:B-1----:R-:W-:Y:S01]  /*2dc0*/  FFMA R27, R102, R3, R24 ;  /* 0x00000003661b7223 */ /* 0x002fe20000000018 */
[----:B------:R-:W-:Y:S02]  /*2dd0*/  IADD3 R24, P6, R32, UR12, RZ ;  /* 0x0000000c20187c10 */ /* 0x000fe4000ffde0ff */
[----:B------:R-:W-:Y:S02]  /*2de0*/  IADD3 R26, P5, R34, UR14, RZ ;  /* 0x0000000e221a7c10 */ /* 0x000fe4000ffbe0ff */
[----:B------:R0:W-:Y:S01]  /*2df0*/  @P1 STG.E desc[UR18][R28.64], R27 ;  /* 0x0000001b1c001986 */ /* 0x0001e2000c101912 */
[----:B------:R-:W-:-:S06]  /*2e00*/  IADD3.X R25, R33, UR7, RZ, P6, !PT ;  /* 0x0000000721197c10 */ /* 0x000fcc000b7fe4ff */
[----:B------:R-:W-:Y:S05]  /*2e10*/  @!P4 BRA `(.L_x_45) ;  /* 0x000000000004c947 */ /* 0x000fea0003800000 */
[----:B------:R1:W5:Y:S02]  /*2e20*/  LDG.E.LTC128B R41, desc[UR18][R24.64] ;  /* 0x0000001218297981 */ /* 0x000364000c1e1920 */
.L_x_45:
[----:B------:R-:W-:Y:S05]  /*2e30*/  BSYNC B1 ;  /* 0x0000000000017941 */ /* 0x000fea0003800000 */
.L_x_44:
[----:B------:R-:W-:Y:S01]  /*2e40*/  ISETP.GT.AND P1, PT, R23, 0x11, PT ;  /* 0x000000111700780c */ /* 0x000fe20003f24270 */
[----:B0----5:R-:W-:Y:S01]  /*2e50*/  FMUL R29, R41, R6 ;  /* 0x00000006291d7220 */ /* 0x021fe20000400000 */
[----:B------:R-:W-:Y:S01]  /*2e60*/  IADD3.X R27, R35, UR13, RZ, P5, !PT ;  /* 0x0000000d231b7c10 */ /* 0x000fe2000affe4ff */
[----:B------:R-:W-:Y:S01]  /*2e70*/  BSSY B1, `(.L_x_46) ;  /* 0x0000009000017945 */ /* 0x000fe20003800000 */
[----:B------:R-:W-:Y:S01]  /*2e80*/  ISETP.GT.AND P5, PT, R21, RZ, P1 ;  /* 0x000000ff1500720c */ /* 0x000fe20000fa4270 */
[----:B------:R-:W-:Y:S01]  /*2e90*/  FFMA R31, R98, R3, R29 ;  /* 0x00000003621f7223 */ /* 0x000fe2000000001d */
[----:B------:R-:W-:-:S04]  /*2ea0*/  IADD3 R30, P6, R38, UR14, RZ ;  /* 0x0000000e261e7c10 */ /* 0x000fc8000ffde0ff */
[----:B------:R0:W-:Y:S01]  /*2eb0*/  @P4 STG.E desc[UR18][R26.64], R31 ;  /* 0x0000001f1a004986 */ /* 0x0001e2000c101912 */
[----:B------:R-:W-:-:S04]  /*2ec0*/  IADD3 R28, P4, R36, UR12, RZ ;  /* 0x0000000c241c7c10 */ /* 0x000fc8000ff9e0ff */
[----:B------:R-:W-:Y:S02]  /*2ed0*/  IADD3.X R29, R37, UR7, RZ, P4, !PT ;  /* 0x00000007251d7c10 */ /* 0x000fe4000a7fe4ff */
[----:B------:R-:W-:Y:S07]  /*2ee0*/  @!P5 BRA `(.L_x_47) ;  /* 0x000000000004d947 */ /* 0x000fee0003800000 */
[----:B------:R2:W5:Y:S02]  /*2ef0*/  LDG.E.LTC128B R41, desc[UR18][R28.64] ;  /* 0x000000121c297981 */ /* 0x000564000c1e1920 */
.L_x_47:
[----:B------:R-:W-:Y:S05]  /*2f00*/  BSYNC B1 ;  /* 0x0000000000017941 */ /* 0x000fea0003800000 */
.L_x_46:
[----:B---3-5:R-:W-:Y:S01]  /*2f10*/  FMUL R43, R41, R6 ;  /* 0x00000006292b7220 */ /* 0x028fe20000400000 */
[----:B0-----:R-:W-:Y:S01]  /*2f20*/  IADD3.X R31, R39, UR13, RZ, P6, !PT ;  /* 0x0000000d271f7c10 */ /* 0x001fe2000b7fe4ff */
[----:B------:R-:W-:Y:S01]  /*2f30*/  BSSY B1, `(.L_x_48) ;  /* 0x0000008000017945 */ /* 0x000fe20003800000 */
[----:B------:R-:W-:Y:S01]  /*2f40*/  ISETP.GT.AND P4, PT, R21, 0x8, P2 ;  /* 0x000000081500780c */ /* 0x000fe20001784270 */
[----:B------:R-:W-:Y:S01]  /*2f50*/  FFMA R43, R96, R3, R43 ;  /* 0x00000003602b7223 */ /* 0x000fe2000000002b */
[----:B------:R-:W-:-:S04]  /*2f60*/  IADD3 R32, P2, R32, UR20, RZ ;  /* 0x0000001420207c10 */ /* 0x000fc8000ff5e0ff */
[----:B------:R0:W-:Y:S01]  /*2f70*/  @P5 STG.E desc[UR18][R30.64], R43 ;  /* 0x0000002b1e005986 */ /* 0x0001e2000c101912 */
[----:B------:R-:W-:-:S06]  /*2f80*/  IADD3.X R33, R33, UR22, RZ, P2, !PT ;  /* 0x0000001621217c10 */ /* 0x000fcc00097fe4ff */
[----:B------:R-:W-:Y:S05]  /*2f90*/  @!P4 BRA `(.L_x_49) ;  /* 0x000000000004c947 */ /* 0x000fea0003800000 */
[----:B------:R3:W5:Y:S02]  /*2fa0*/  LDG.E.LTC128B R41, desc[UR18][R32.64] ;  /* 0x0000001220297981 */ /* 0x000764000c1e1920 */
.L_x_49:
[----:B------:R-:W-:Y:S05]  /*2fb0*/  BSYNC B1 ;  /* 0x0000000000017941 */ /* 0x000fea0003800000 */
.L_x_48:
[----:B---3-5:R-:W-:Y:S01]  /*2fc0*/  FMUL R33, R41, R6 ;  /* 0x0000000629217220 */ /* 0x028fe20000400000 */
[----:B------:R-:W-:Y:S01]  /*2fd0*/  IADD3 R32, P5, R34, UR21, RZ ;  /* 0x0000001522207c10 */ /* 0x000fe2000ffbe0ff */
[----:B------:R-:W-:Y:S01]  /*2fe0*/  BSSY B1, `(.L_x_50) ;  /* 0x000000c000017945 */ /* 0x000fe20003800000 */
[----:B------:R-:W-:Y:S01]  /*2ff0*/  ISETP.GT.AND P1, PT, R21, 0x8, P1 ;  /* 0x000000081500780c */ /* 0x000fe20000f24270 */
[----:B0-----:R-:W-:Y:S01]  /*3000*/  FFMA R43, R94, R3, R33 ;  /* 0x000000035e2b7223 */ /* 0x001fe20000000021 */
[----:B------:R-:W-:Y:S02]  /*3010*/  IADD3.X R33, R35, UR23, RZ, P5, !PT ;  /* 0x0000001723217c10 */ /* 0x000fe4000affe4ff */
[----:B------:R-:W-:Y:S02]  /*3020*/  IADD3 R34, P6, R36, UR20, RZ ;  /* 0x0000001424227c10 */ /* 0x000fe4000ffde0ff */
[----:B------:R-:W-:Y:S01]  /*3030*/  ISETP.GT.AND P2, PT, R23, 0x18, PT ;  /* 0x000000181700780c */ /* 0x000fe20003f44270 */
[----:B------:R0:W-:Y:S01]  /*3040*/  @P4 STG.E desc[UR18][R32.64], R43 ;  /* 0x0000002b20004986 */ /* 0x0001e2000c101912 */
[----:B------:R-:W-:Y:S01]  /*3050*/  IADD3.X R35, R37, UR22, RZ, P6, !PT ;  /* 0x0000001625237c10 */ /* 0x000fe2000b7fe4ff */
[----:B------:R-:W-:Y:S01]  /*3060*/  IMAD.MOV.U32 R37, RZ, RZ, R41 ;  /* 0x000000ffff257224 */ /* 0x000fe200078e0029 */
[----:B------:R-:W-:-:S03]  /*3070*/  IADD3 R40, P5, R38, UR21, RZ ;  /* 0x0000001526287c10 */ /* 0x000fc6000ffbe0ff */
[----:B------:R-:W-:Y:S10]  /*3080*/  @!P1 BRA `(.L_x_51) ;  /* 0x0000000000049947 */ /* 0x000ff40003800000 */
[----:B------:R3:W5:Y:S02]  /*3090*/  LDG.E.LTC128B R37, desc[UR18][R34.64] ;  /* 0x0000001222257981 */ /* 0x000764000c1e1920 */
.L_x_51:
[----:B------:R-:W-:Y:S05]  /*30a0*/  BSYNC B1 ;  /* 0x0000000000017941 */ /* 0x000fea0003800000 */
.L_x_50:
[----:B0----5:R-:W-:Y:S01]  /*30b0*/  FMUL R33, R37, R6 ;  /* 0x0000000625217220 */ /* 0x021fe20000400000 */
[----:B------:R-:W-:Y:S01]  /*30c0*/  IADD3.X R41, R39, UR23, RZ, P5, !PT ;  /* 0x0000001727297c10 */ /* 0x000fe2000affe4ff */
[----:B------:R-:W-:Y:S01]  /*30d0*/  BSSY B1, `(.L_x_52) ;  /* 0x000000a000017945 */ /* 0x000fe20003800000 */
[----:B------:R-:W-:Y:S01]  /*30e0*/  ISETP.GT.AND P4, PT, R21, RZ, P2 ;  /* 0x000000ff1500720c */ /* 0x000fe20001784270 */
[----:B---3--:R-:W-:Y:S01]  /*30f0*/  FFMA R35, R92, R3, R33 ;  /* 0x000000035c237223 */ /* 0x008fe20000000021 */
[----:B------:R-:W-:Y:S01]  /*3100*/  IADD3 R32, P6, R24, UR12, RZ ;  /* 0x0000000c18207c10 */ /* 0x000fe2000ffde0ff */
[----:B------:R-:W-:Y:S01]  /*3110*/  IMAD.MOV.U32 R39, RZ, RZ, R37 ;  /* 0x000000ffff277224 */ /* 0x000fe200078e0025 */
[----:B------:R-:W-:Y:S02]  /*3120*/  IADD3 R34, P5, R26, UR14, RZ ;  /* 0x0000000e1a227c10 */ /* 0x000fe4000ffbe0ff */
[----:B------:R0:W-:Y:S01]  /*3130*/  @P1 STG.E desc[UR18][R40.64], R35 ;  /* 0x0000002328001986 */ /* 0x0001e2000c101912 */
[----:B------:R-:W-:-:S06]  /*3140*/  IADD3.X R33, R25, UR7, RZ, P6, !PT ;  /* 0x0000000719217c10 */ /* 0x000fcc000b7fe4ff */
[----:B------:R-:W-:Y:S05]  /*3150*/  @!P4 BRA `(.L_x_53) ;  /* 0x000000000004c947 */ /* 0x000fea0003800000 */
[----:B------:R3:W5:Y:S02]  /*3160*/  LDG.E.LTC128B R39, desc[UR18][R32.64] ;  /* 0x0000001220277981 */ /* 0x000764000c1e1920 */
.L_x_53:
[----:B------:R-:W-:Y:S05]  /*3170*/  BSYNC B1 ;  /* 0x0000000000017941 */ /* 0x000fea0003800000 */
.L_x_52:
[----:B------:R-:W-:Y:S01]  /*3180*/  ISETP.GT.AND P1, PT, R23, 0x19, PT ;  /* 0x000000191700780c */ /* 0x000fe20003f24270 */
[----:B-----5:R-:W-:Y:S01]  /*3190*/  FMUL R37, R39, R6 ;  /* 0x0000000627257220 */ /* 0x020fe20000400000 */
[----:B0-----:R-:W-:Y:S01]  /*31a0*/  IADD3.X R35, R27, UR13, RZ, P5, !PT ;  /* 0x0000000d1b237c10 */ /* 0x001fe2000affe4ff */
[----:B------:R-:W-:Y:S01]  /*31b0*/  BSSY B1, `(.L_x_54) ;  /* 0x000000a000017945 */ /* 0x000fe20003800000 */
[----:B------:R-:W-:Y:S01]  /*31c0*/  ISETP.GT.AND P5, PT, R21, RZ, P1 ;  /* 0x000000ff1500720c */ /* 0x000fe20000fa4270 */
[----:B------:R-:W-:Y:S01]  /*31d0*/  FFMA R43, R90, R3, R37 ;  /* 0x000000035a2b7223 */ /* 0x000fe20000000025 */
[----:B------:R-:W-:Y:S01]  /*31e0*/  IADD3 R38, P6, R30, UR14, RZ ;  /* 0x0000000e1e267c10 */ /* 0x000fe2000ffde0ff */
[----:B------:R-:W-:-:S03]  /*31f0*/  IMAD.MOV.U32 R41, RZ, RZ, R39 ;  /* 0x000000ffff297224 */ /* 0x000fc600078e0027 */
[----:B------:R0:W-:Y:S01]  /*3200*/  @P4 STG.E desc[UR18][R34.64], R43 ;  /* 0x0000002b22004986 */ /* 0x0001e2000c101912 */
[----:B------:R-:W-:-:S04]  /*3210*/  IADD3 R36, P4, R28, UR12, RZ ;  /* 0x0000000c1c247c10 */ /* 0x000fc8000ff9e0ff */
[----:B------:R-:W-:Y:S02]  /*3220*/  IADD3.X R37, R29, UR7, RZ, P4, !PT ;  /* 0x000000071d257c10 */ /* 0x000fe4000a7fe4ff */
[----:B------:R-:W-:Y:S07]  /*3230*/  @!P5 BRA `(.L_x_55) ;  /* 0x000000000004d947 */ /* 0x000fee0003800000 */
[----:B------:R0:W5:Y:S02]  /*3240*/  LDG.E.LTC128B R41, desc[UR18][R36.64] ;  /* 0x0000001224297981 */ /* 0x000164000c1e1920 */
.L_x_55:
[----:B------:R-:W-:Y:S05]  /*3250*/  BSYNC B1 ;  /* 0x0000000000017941 */ /* 0x000fea0003800000 */
.L_x_54:
[----:B0----5:R-:W-:Y:S01]  /*3260*/  FMUL R43, R41, R6 ;  /* 0x00000006292b7220 */ /* 0x021fe20000400000 */
[----:B------:R-:W-:Y:S01]  /*3270*/  IADD3.X R39, R31, UR13, RZ, P6, !PT ;  /* 0x0000000d1f277c10 */ /* 0x000fe2000b7fe4ff */
[----:B------:R-:W-:Y:S01]  /*3280*/  BSSY B1, `(.L_x_56) ;  /* 0x0000008000017945 */ /* 0x000fe20003800000 */
[----:B------:R-:W-:Y:S01]  /*3290*/  ISETP.GT.AND P4, PT, R21, 0x8, P2 ;  /* 0x000000081500780c */ /* 0x000fe20001784270 */
[----:B------:R-:W-:Y:S01]  /*32a0*/  FFMA R43, R88, R3, R43 ;  /* 0x00000003582b7223 */ /* 0x000fe2000000002b */
[----:B-1----:R-:W-:-:S04]  /*32b0*/  IADD3 R24, P2, R24, UR20, RZ ;  /* 0x0000001418187c10 */ /* 0x002fc8000ff5e0ff */
[----:B------:R0:W-:Y:S01]  /*32c0*/  @P5 STG.E desc[UR18][R38.64], R43 ;  /* 0x0000002b26005986 */ /* 0x0001e2000c101912 */
[----:B------:R-:W-:-:S06]  /*32d0*/  IADD3.X R25, R25, UR22, RZ, P2, !PT ;  /* 0x0000001619197c10 */ /* 0x000fcc00097fe4ff */
[----:B------:R-:W-:Y:S05]  /*32e0*/  @!P4 BRA `(.L_x_57) ;  /* 0x000000000004c947 */ /* 0x000fea0003800000 */
[----:B------:R1:W5:Y:S02]  /*32f0*/  LDG.E.LTC128B R41, desc[UR18][R24.64] ;  /* 0x0000001218297981 */ /* 0x000364000c1e1920 */
.L_x_57:
[----:B------:R-:W-:Y:S05]  /*3300*/  BSYNC B1 ;  /* 0x0000000000017941 */ /* 0x000fea0003800000 */
.L_x_56:
[----:B-1---5:R-:W-:Y:S01]  /*3310*/  FMUL R25, R41, R6 ;  /* 0x0000000629197220 */ /* 0x022fe20000400000 */
        /* <DEDUP_REMOVED lines=9> */
[----:B--2---:R-:W-:Y:S01]  /*33b0*/  IMAD.MOV.U32 R29, RZ, RZ, R41 ;  /* 0x000000ffff1d7224 */ /* 0x004fe200078e0029 */
[----:B------:R-:W-:-:S03]  /*33c0*/  IADD3 R40, P5, R30, UR21, RZ ;  /* 0x000000151e287c10 */ /* 0x000fc6000ffbe0ff */
[----:B------:R-:W-:Y:S10]  /*33d0*/  @!P1 BRA `(.L_x_59) ;  /* 0x0000000000049947 */ /* 0x000ff40003800000 */
[----:B------:R1:W5:Y:S02]  /*33e0*/  LDG.E.LTC128B R29, desc[UR18][R26.64] ;  /* 0x000000121a1d7981 */ /* 0x000364000c1e1920 */
.L_x_59:
[----:B------:R-:W-:Y:S05]  /*33f0*/  BSYNC B1 ;  /* 0x0000000000017941 */ /* 0x000fea0003800000 */
.L_x_58:
[----:B0----5:R-:W-:Y:S01]  /*3400*/  FMUL R25, R29, R6 ;  /* 0x000000061d197220 */ /* 0x021fe20000400000 */
[----:B------:R-:W-:Y:S01]  /*3410*/  IADD3.X R41, R31, UR23, RZ, P5, !PT ;  /* 0x000000171f297c10 */ /* 0x000fe2000affe4ff */
[----:B------:R-:W-:Y:S01]  /*3420*/  BSSY B1, `(.L_x_60) ;  /* 0x000000a000017945 */ /* 0x000fe20003800000 */
[----:B------:R-:W-:Y:S01]  /*3430*/  ISETP.GT.AND P4, PT, R21, RZ, P2 ;  /* 0x000000ff1500720c */ /* 0x000fe20001784270 */
[----:B-1----:R-:W-:Y:S01]  /*3440*/  FFMA R27, R84, R3, R25 ;  /* 0x00000003541b7223 */ /* 0x002fe20000000019 */
[----:B------:R-:W-:Y:S01]  /*3450*/  IADD3 R24, P6, R32, UR12, RZ ;  /* 0x0000000c20187c10 */ /* 0x000fe2000ffde0ff */
[----:B------:R-:W-:Y:S01]  /*3460*/  IMAD.MOV.U32 R31, RZ, RZ, R29 ;  /* 0x000000ffff1f7224 */ /* 0x000fe200078e001d */
[----:B------:R-:W-:Y:S02]  /*3470*/  IADD3 R26, P5, R34, UR14, RZ ;  /* 0x0000000e221a7c10 */ /* 0x000fe4000ffbe0ff */
[----:B------:R0:W-:Y:S01]  /*3480*/  @P1 STG.E desc[UR18][R40.64], R27 ;  /* 0x0000001b28001986 */ /* 0x0001e2000c101912 */
[----:B------:R-:W-:-:S06]  /*3490*/  IADD3.X R25, R33, UR7, RZ, P6, !PT ;  /* 0x0000000721197c10 */ /* 0x000fcc000b7fe4ff */
[----:B------:R-:W-:Y:S05]  /*34a0*/  @!P4 BRA `(.L_x_61) ;  /* 0x000000000004c947 */ /* 0x000fea0003800000 */
[----:B------:R1:W5:Y:S02]  /*34b0*/  LDG.E.LTC128B R31, desc[UR18][R24.64] ;  /* 0x00000012181f7981 */ /* 0x000364000c1e1920 */
.L_x_61:
[----:B------:R-:W-:Y:S05]  /*34c0*/  BSYNC B1 ;  /* 0x0000000000017941 */ /* 0x000fea0003800000 */
.L_x_60:
        /* <DEDUP_REMOVED lines=13> */
.L_x_63:
[----:B------:R-:W-:Y:S05]  /*35a0*/  BSYNC B1 ;  /* 0x0000000000017941 */ /* 0x000fea0003800000 */
.L_x_62:
[----:B0----5:R-:W-:Y:S01]  /*35b0*/  FMUL R43, R41, R6 ;  /* 0x00000006292b7220 */ /* 0x021fe20000400000 */
[----:B------:R-:W-:Y:S01]  /*35c0*/  IADD3.X R31, R39, UR13, RZ, P6, !PT ;  /* 0x0000000d271f7c10 */ /* 0x000fe2000b7fe4ff */
[----:B------:R-:W-:Y:S01]  /*35d0*/  BSSY B1, `(.L_x_64) ;  /* 0x0000008000017945 */ /* 0x000fe20003800000 */
[----:B------:R-:W-:Y:S01]  /*35e0*/  ISETP.GT.AND P4, PT, R21, 0x8, P2 ;  /* 0x000000081500780c */ /* 0x000fe20001784270 */
[----:B------:R-:W-:Y:S01]  /*35f0*/  FFMA R43, R78, R3, R43 ;  /* 0x000000034e2b7223 */ /* 0x000fe2000000002b */
[----:B---3--:R-:W-:-:S04]  /*3600*/  IADD3 R32, P2, R32, UR20, RZ ;  /* 0x0000001420207c10 */ /* 0x008fc8000ff5e0ff */
[----:B------:R0:W-:Y:S01]  /*3610*/  @P5 STG.E desc[UR18][R30.64], R43 ;  /* 0x0000002b1e005986 */ /* 0x0001e2000c101912 */
[----:B------:R-:W-:-:S06]  /*3620*/  IADD3.X R33, R33, UR22, RZ, P2, !PT ;  /* 0x0000001621217c10 */ /* 0x000fcc00097fe4ff */
[----:B------:R-:W-:Y:S05]  /*3630*/  @!P4 BRA `(.L_x_65) ;  /* 0x000000000004c947 */ /* 0x000fea0003800000 */
[----:B------:R3:W5:Y:S02]  /*3640*/  LDG.E.LTC128B R41, desc[UR18][R32.64] ;  /* 0x0000001220297981 */ /* 0x000764000c1e1920 */
.L_x_65:
[----:B------:R-:W-:Y:S05]  /*3650*/  BSYNC B1 ;  /* 0x0000000000017941 */ /* 0x000fea0003800000 */
.L_x_64:
        /* <DEDUP_REMOVED lines=14> */
.L_x_67:
[----:B------:R-:W-:Y:S05]  /*3740*/  BSYNC B1 ;  /* 0x0000000000017941 */ /* 0x000fea0003800000 */
.L_x_66:
        /* <DEDUP_REMOVED lines=12> */
.L_x_69:
[----:B------:R-:W-:Y:S05]  /*3810*/  BSYNC B1 ;  /* 0x0000000000017941 */ /* 0x000fea0003800000 */
.L_x_68:
        /* <DEDUP_REMOVED lines=13> */
.L_x_71:
[----:B------:R-:W-:Y:S05]  /*38f0*/  BSYNC B1 ;  /* 0x0000000000017941 */ /* 0x000fea0003800000 */
.L_x_70:
        /* <DEDUP_REMOVED lines=10> */
.L_x_73:
[----:B------:R-:W-:Y:S05]  /*39a0*/  BSYNC B1 ;  /* 0x0000000000017941 */ /* 0x000fea0003800000 */
.L_x_72:
        /* <DEDUP_REMOVED lines=14> */
.L_x_75:
[----:B------:R-:W-:Y:S05]  /*3a90*/  BSYNC B1 ;  /* 0x0000000000017941 */ /* 0x000fea0003800000 */
.L_x_74:
        /* <DEDUP_REMOVED lines=12> */
.L_x_77:
[----:B------:R-:W-:Y:S05]  /*3b60*/  BSYNC B1 ;  /* 0x0000000000017941 */ /* 0x000fea0003800000 */
.L_x_76:
        /* <DEDUP_REMOVED lines=13> */
.L_x_79:
[----:B------:R-:W-:Y:S05]  /*3c40*/  BSYNC B1 ;  /* 0x0000000000017941 */ /* 0x000fea0003800000 */
.L_x_78:
[----:B0----5:R-:W-:Y:S01]  /*3c50*/  FMUL R43, R41, R6 ;  /* 0x00000006292b7220 */ /* 0x021fe20000400000 */
[----:B------:R-:W-:Y:S01]  /*3c60*/  IADD3.X R31, R39, UR13, RZ, P5, !PT ;  /* 0x0000000d271f7c10 */ /* 0x000fe2000affe4ff */
[----:B------:R-:W-:Y:S01]  /*3c70*/  BSSY B1, `(.L_x_80) ;  /* 0x000000a000017945 */ /* 0x000fe20003800000 */
[----:B------:R-:W-:Y:S01]  /*3c80*/  ISETP.GT.AND P2, PT, R21, 0x8, P2 ;  /* 0x000000081500780c */ /* 0x000fe20001744270 */
[----:B------:R-:W-:Y:S01]  /*3c90*/  FFMA R45, R62, R3, R43 ;  /* 0x000000033e2d7223 */ /* 0x000fe2000000002b */
[----:B---3--:R-:W-:Y:S01]  /*3ca0*/  IADD3 R32, P5, R32, UR20, RZ ;  /* 0x0000001420207c10 */ /* 0x008fe2000ffbe0ff */
[----:B------:R-:W-:Y:S01]  /*3cb0*/  IMAD.MOV.U32 R43, RZ, RZ, R41 ;  /* 0x000000ffff2b7224 */ /* 0x000fe200078e0029 */
[----:B------:R-:W-:Y:S02]  /*3cc0*/  IADD3 R40, P6, R34, UR21, RZ ;  /* 0x0000001522287c10 */ /* 0x000fe4000ffde0ff */
[----:B------:R0:W-:Y:S01]  /*3cd0*/  @P4 STG.E desc[UR18][R30.64], R45 ;  /* 0x0000002d1e004986 */ /* 0x0001e2000c101912 */
[----:B------:R-:W-:-:S06]  /*3ce0*/  IADD3.X R33, R33, UR22, RZ, P5, !PT ;  /* 0x0000001621217c10 */ /* 0x000fcc000affe4ff */
[----:B------:R-:W-:Y:S05]  /*3cf0*/  @!P2 BRA `(.L_x_81) ;  /* 0x000000000004a947 */ /* 0x000fea0003800000 */
[----:B------:R3:W5:Y:S02]  /*3d00*/  LDG.E.LTC128B R43, desc[UR18][R32.64] ;  /* 0x00000012202b7981 */ /* 0x000764000c1e1920 */
.L_x_81:
[----:B------:R-:W-:Y:S05]  /*3d10*/  BSYNC B1 ;  /* 0x0000000000017941 */ /* 0x000fea0003800000 */
.L_x_80:
[----:B------:R-:W-:Y:S01]  /*3d20*/  ISETP.GT.AND P1, PT, R21, 0x8, P1 ;  /* 0x000000081500780c */ /* 0x000fe20000f24270 */
[----:B---3-5:R-:W-:Y:S01]  /*3d30*/  FMUL R33, R43, R6 ;  /* 0x000000062b217220 */ /* 0x028fe20000400000 */
[----:B------:R-:W-:Y:S01]  /*3d40*/  IADD3.X R41, R35, UR23, RZ, P6, !PT ;  /* 0x0000001723297c10 */ /* 0x000fe2000b7fe4ff */
[----:B------:R-:W-:Y:S01]  /*3d50*/  BSSY B1, `(.L_x_82) ;  /* 0x000000a000017945 */ /* 0x000fe20003800000 */
[C---:B------:R-:W-:Y:S01]  /*3d60*/  ISETP.GT.AND P5, PT, R23.reuse, 0x38, PT ;  /* 0x000000381700780c */ /* 0x040fe20003fa4270 */
[----:B------:R-:W-:Y:S01]  /*3d70*/  FFMA R35, R60, R3, R33 ;  /* 0x000000033c237223 */ /* 0x000fe20000000021 */
[----:B------:R-:W-:Y:S02]  /*3d80*/  ISETP.GT.AND P4, PT, R23, 0x39, PT ;  /* 0x000000391700780c */ /* 0x000fe40003f84270 */
[----:B------:R-:W-:Y:S02]  /*3d90*/  IADD3 R34, P6, R38, UR21, RZ ;  /* 0x0000001526227c10 */ /* 0x000fe4000ffde0ff */
[----:B------:R3:W-:Y:S01]  /*3da0*/  @P2 STG.E desc[UR18][R40.64], R35 ;  /* 0x0000002328002986 */ /* 0x0007e2000c101912 */
[----:B------:R-:W-:-:S04]  /*3db0*/  IADD3 R32, P2, R36, UR20, RZ ;  /* 0x0000001424207c10 */ /* 0x000fc8000ff5e0ff */
[----:B------:R-:W-:Y:S01]  /*3dc0*/  IADD3.X R33, R37, UR22, RZ, P2, !PT ;  /* 0x0000001625217c10 */ /* 0x000fe200097fe4ff */
[----:B------:R-:W-:Y:S08]  /*3dd0*/  @!P1 BRA `(.L_x_83) ;  /* 0x0000000000049947 */ /* 0x000ff00003800000 */
[----:B------:R0:W5:Y:S02]  /*3de0*/  LDG.E.LTC128B R43, desc[UR18][R32.64] ;  /* 0x00000012202b7981 */ /* 0x000164000c1e1920 */
.L_x_83:
[----:B------:R-:W-:Y:S05]  /*3df0*/  BSYNC B1 ;  /* 0x0000000000017941 */ /* 0x000fea0003800000 */
.L_x_82:
[----:B-----5:R-:W-:Y:S01]  /*3e00*/  FMUL R23, R43, R6 ;  /* 0x000000062b177220 */ /* 0x020fe20000400000 */
[----:B---3--:R-:W-:Y:S01]  /*3e10*/  IADD3.X R35, R39, UR23, RZ, P6, !PT ;  /* 0x0000001727237c10 */ /* 0x008fe2000b7fe4ff */
[----:B------:R-:W-:Y:S01]  /*3e20*/  BSSY B1, `(.L_x_84) ;  /* 0x0000009000017945 */ /* 0x000fe20003800000 */
[----:B------:R-:W-:Y:S01]  /*3e30*/  ISETP.GT.AND P2, PT, R21, RZ, P5 ;  /* 0x000000ff1500720c */ /* 0x000fe20002f44270 */
[----:B------:R-:W-:Y:S01]  /*3e40*/  FFMA R23, R58, R3, R23 ;  /* 0x000000033a177223 */ /* 0x000fe20000000017 */
[----:B------:R-:W-:-:S04]  /*3e50*/  IADD3 R36, P6, R26, UR14, RZ ;  /* 0x0000000e1a247c10 */ /* 0x000fc8000ffde0ff */
[----:B------:R3:W-:Y:S07]  /*3e60*/  @P1 STG.E desc[UR18][R34.64], R23 ;  /* 0x0000001722001986 */ /* 0x0007ee000c101912 */
[----:B------:R-:W-:Y:S05]  /*3e70*/  @!P2 BRA `(.L_x_85) ;  /* 0x00000000000ca947 */ /* 0x000fea0003800000 */
[----:B0-----:R-:W-:-:S04]  /*3e80*/  IADD3 R32, P1, R24, UR12, RZ ;  /* 0x0000000c18207c10 */ /* 0x001fc8000ff3e0ff */
[----:B------:R-:W-:-:S05]  /*3e90*/  IADD3.X R33, R25, UR7, RZ, P1, !PT ;  /* 0x0000000719217c10 */ /* 0x000fca0008ffe4ff */
[----:B------:R0:W5:Y:S04]  /*3ea0*/  LDG.E.LTC128B R43, desc[UR18][R32.64] ;  /* 0x00000012202b7981 */ /* 0x000168000c1e1920 */
.L_x_85:
[----:B------:R-:W-:Y:S05]  /*3eb0*/  BSYNC B1 ;  /* 0x0000000000017941 */ /* 0x000fea0003800000 */
.L_x_84:
[----:B---3-5:R-:W-:Y:S01]  /*3ec0*/  FMUL R23, R43, R6 ;  /* 0x000000062b177220 */ /* 0x028fe20000400000 */
[----:B------:R-:W-:Y:S01]  /*3ed0*/  IADD3.X R37, R27, UR13, RZ, P6, !PT ;  /* 0x0000000d1b257c10 */ /* 0x000fe2000b7fe4ff */
        /* <DEDUP_REMOVED lines=9> */
.L_x_87:
[----:B------:R-:W-:Y:S05]  /*3f70*/  BSYNC B1 ;  /* 0x0000000000017941 */ /* 0x000fea0003800000 */
.L_x_86:
[----:B---3-5:R-:W-:Y:S01]  /*3f80*/  FMUL R23, R43, R6 ;  /* 0x000000062b177220 */ /* 0x028fe20000400000 */
[----:B------:R-:W-:Y:S01]  /*3f90*/  IADD3.X R35, R31, UR13, RZ, P6, !PT ;  /* 0x0000000d1f237c10 */ /* 0x000fe2000b7fe4ff */
[----:B------:R-:W-:Y:S01]  /*3fa0*/  BSSY B1, `(.L_x_88) ;  /* 0x0000009000017945 */ /* 0x000fe20003800000 */
[----:B------:R-:W-:Y:S01]  /*3fb0*/  ISETP.GT.AND P5, PT, R21, 0x8, P5 ;  /* 0x000000081500780c */ /* 0x000fe20002fa4270 */
[----:B0-----:R-:W-:Y:S01]  /*3fc0*/  FFMA R33, R22, R3, R23 ;  /* 0x0000000316217223 */ /* 0x001fe20000000017 */
[----:B------:R-:W-:Y:S02]  /*3fd0*/  IADD3 R22, P2, R24, UR20, RZ ;  /* 0x0000001418167c10 */ /* 0x000fe4000ff5e0ff */
[----:B------:R-:W-:Y:S02]  /*3fe0*/  IADD3 R32, P6, R26, UR21, RZ ;  /* 0x000000151a207c10 */ /* 0x000fe4000ffde0ff */
[----:B------:R0:W-:Y:S01]  /*3ff0*/  @P1 STG.E desc[UR18][R34.64], R33 ;  /* 0x0000002122001986 */ /* 0x0001e2000c101912 */
[----:B------:R-:W-:-:S06]  /*4000*/  IADD3.X R23, R25, UR22, RZ, P2, !PT ;  /* 0x0000001619177c10 */ /* 0x000fcc00097fe4ff */
[----:B------:R-:W-:Y:S05]  /*4010*/  @!P5 BRA `(.L_x_89) ;  /* 0x000000000004d947 */ /* 0x000fea0003800000 */
[----:B------:R3:W5:Y:S02]  /*4020*/  LDG.E.LTC128B R43, desc[UR18][R22.64] ;  /* 0x00000012162b7981 */ /* 0x000764000c1e1920 */
.L_x_89:
[----:B------:R-:W-:Y:S05]  /*4030*/  BSYNC B1 ;  /* 0x0000000000017941 */ /* 0x000fea0003800000 */
.L_x_88:
        /* <DEDUP_REMOVED lines=10> */
.L_x_91:
[----:B------:R-:W-:Y:S05]  /*40e0*/  BSYNC B1 ;  /* 0x0000000000017941 */ /* 0x000fea0003800000 */
.L_x_90:
[----:B------:R-:W-:Y:S05]  /*40f0*/  @!P4 BRA `(.L_x_92) ;  /* 0x0000000800c4c947 */ /* 0x000fea0003800000 */
[----:B---3--:R-:W-:Y:S01]  /*4100*/  IADD3 R20, P1, R30, UR21, RZ ;  /* 0x000000151e147c10 */ /* 0x008fe2000ff3e0ff */
[----:B-----5:R-:W-:-:S03]  /*4110*/  FMUL R43, R43, R6 ;  /* 0x000000062b2b7220 */ /* 0x020fc60000400000 */
[----:B------:R-:W-:Y:S01]  /*4120*/  IADD3.X R21, R31, UR23, RZ, P1, !PT ;  /* 0x000000171f157c10 */ /* 0x000fe20008ffe4ff */
[----:B------:R-:W-:-:S05]  /*4130*/  FFMA R43, R18, R3, R43 ;  /* 0x00000003122b7223 */ /* 0x000fca000000002b */
[----:B------:R3:W-:Y:S01]  /*4140*/  STG.E desc[UR18][R20.64], R43 ;  /* 0x0000002b14007986 */ /* 0x0007e2000c101912 */
[----:B------:R-:W-:Y:S05]  /*4150*/  BRA `(.L_x_92) ;  /* 0x0000000800ac7947 */ /* 0x000fea0003800000 */
.L_x_29:
[----:B------:R-:W-:Y:S01]  /*4160*/  ISETP.GT.AND P1, PT, R23, 0x1, PT ;  /* 0x000000011700780c */ /* 0x000fe20003f24270 */
[----:B------:R-:W-:Y:S01]  /*4170*/  ULDC.64 UR4, c[0x0][0x6c0] ;  /* 0x0001b00000047ab9 */ /* 0x000fe20000000a00 */
[----:B------:R-:W-:Y:S01]  /*4180*/  ISETP.GT.AND P2, PT, R21, 0x8, P2 ;  /* 0x000000081500780c */ /* 0x000fe20001744270 */
[-C--:B--2---:R-:W-:Y:S01]  /*4190*/  FMUL R67, R67, R3.reuse ;  /* 0x0000000343437220 */ /* 0x084fe20000400000 */
[----:B------:R-:W-:Y:S01]  /*41a0*/  LEA R24, P6, R100, UR4, 0x2 ;  /* 0x0000000464187c11 */ /* 0x000fe2000f8c10ff */
[-C--:B------:R-:W-:Y:S01]  /*41b0*/  FMUL R31, R108, R3.reuse ;  /* 0x000000036c1f7220 */ /* 0x080fe20000400000 */
[----:B------:R-:W-:Y:S01]  /*41c0*/  ISETP.GT.AND P5, PT, R21, RZ, P1 ;  /* 0x000000ff1500720c */ /* 0x000fe20000fa4270 */
[-C--:B------:R-:W-:Y:S01]  /*41d0*/  FMUL R65, R65, R3.reuse ;  /* 0x0000000341417220 */ /* 0x080fe20000400000 */
[----:B------:R-:W-:Y:S01]  /*41e0*/  LEA.HI.X R25, R100, UR5, R43, 0x2, P6 ;  /* 0x0000000564197c11 */ /* 0x000fe2000b0f142b */
[-C--:B------:R-:W-:Y:S01]  /*41f0*/  FMUL R33, R106, R3.reuse ;  /* 0x000000036a217220 */ /* 0x080fe20000400000 */
[C---:B------:R-:W-:Y:S01]  /*4200*/  LEA R26, P6, R44.reuse, R24, 0x2 ;  /* 0x000000182c1a7211 */ /* 0x040fe200078c10ff */
[----:B------:R-:W-:Y:S01]  /*4210*/  FMUL R63, R63, R3 ;  /* 0x000000033f3f7220 */ /* 0x000fe20000400000 */
[----:B------:R-:W-:Y:S01]  /*4220*/  ISETP.GT.AND P1, PT, R21, 0x8, P1 ;  /* 0x000000081500780c */ /* 0x000fe20000f24270 */
[----:B------:R-:W-:Y:S01]  /*4230*/  @P4 STG.E desc[UR18][R24.64], R67 ;  /* 0x0000004318004986 */ /* 0x000fe2000c101912 */
[----:B------:R-:W-:Y:S01]  /*4240*/  LEA.HI.X R27, R44, R25, R45, 0x2, P6 ;  /* 0x000000192c1b7211 */ /* 0x000fe200030f142d */
[-C--:B------:R-:W-:Y:S01]  /*4250*/  FMUL R35, R104, R3.reuse ;  /* 0x0000000368237220 */ /* 0x080fe20000400000 */
[----:B------:R-:W-:Y:S01]  /*4260*/  ISETP.GT.AND P4, PT, R23, 0x8, PT ;  /* 0x000000081700780c */ /* 0x000fe20003f84270 */
[-C--:B------:R-:W-:Y:S01]  /*4270*/  FMUL R61, R61, R3.reuse ;  /* 0x000000033d3d7220 */ /* 0x080fe20000400000 */
[----:B------:R-:W-:Y:S01]  /*4280*/  IADD3 R28, P6, R24, UR14, RZ ;  /* 0x0000000e181c7c10 */ /* 0x000fe2000ffde0ff */
[----:B------:R1:W-:Y:S01]  /*4290*/  @P5 STG.E desc[UR18][R26.64], R31 ;  /* 0x0000001f1a005986 */ /* 0x0003e2000c101912 */
[----:B------:R-:W-:Y:S01]  /*42a0*/  ISETP.GT.AND P5, PT, R21, RZ, P4 ;  /* 0x000000ff1500720c */ /* 0x000fe200027a4270 */
[-C--:B------:R-:W-:Y:S01]  /*42b0*/  FMUL R37, R102, R3.reuse ;  /* 0x0000000366257220 */ /* 0x080fe20000400000 */
[----:B------:R-:W-:Y:S01]  /*42c0*/  IADD3.X R29, R25, UR13, RZ, P6, !PT ;  /* 0x0000000d191d7c10 */ /* 0x000fe2000b7fe4ff */
[----:B------:R2:W-:Y:S01]  /*42d0*/  @P2 STG.E desc[UR18][R24.64+0x20], R65 ;  /* 0x0000204118002986 */ /* 0x0005e2000c101912 */
[----:B------:R-:W-:Y:S01]  /*42e0*/  ISETP.GT.AND P2, PT, R23, 0x9, PT ;  /* 0x000000091700780c */ /* 0x000fe20003f44270 */
[-C--:B------:R-:W-:Y:S01]  /*42f0*/  FMUL R39, R98, R3.reuse ;  /* 0x0000000362277220 */ /* 0x080fe20000400000 */
[----:B------:R-:W-:Y:S01]  /*4300*/  IADD3 R30, P6, R26, UR14, RZ ;  /* 0x0000000e1a1e7c10 */ /* 0x000fe2000ffde0ff */
[----:B------:R3:W-:Y:S01]  /*4310*/  @P1 STG.E desc[UR18][R26.64+0x20], R33 ;  /* 0x000020211a001986 */ /* 0x0007e2000c101912 */
[C---:B------:R-:W-:Y:S01]  /*4320*/  ISETP.GT.AND P1, PT, R21.reuse, RZ, P2 ;  /* 0x000000ff1500720c */ /* 0x040fe20001724270 */
[-C--:B------:R-:W-:Y:S01]  /*4330*/  FMUL R41, R96, R3.reuse ;  /* 0x0000000360297220 */ /* 0x080fe20000400000 */
[----:B------:R-:W-:Y:S01]  /*4340*/  ISETP.GT.AND P4, PT, R21, 0x8, P4 ;  /* 0x000000081500780c */ /* 0x000fe20002784270 */
[----:B------:R-:W-:Y:S01]  /*4350*/  FMUL R43, R92, R3 ;  /* 0x000000035c2b7220 */ /* 0x000fe20000400000 */
[----:B-1----:R-:W-:Y:S01]  /*4360*/  IADD3.X R31, R27, UR13, RZ, P6, !PT ;  /* 0x0000000d1b1f7c10 */ /* 0x002fe2000b7fe4ff */
[----:B------:R-:W-:Y:S01]  /*4370*/  @P5 STG.E desc[UR18][R28.64], R63 ;  /* 0x0000003f1c005986 */ /* 0x000fe2000c101912 */
[----:B------:R-:W-:-:S02]  /*4380*/  ISETP.GT.AND P2, PT, R21, 0x8, P2 ;  /* 0x000000081500780c */ /* 0x000fc40001744270 */
[----:B--2---:R-:W-:Y:S02]  /*4390*/  IADD3 R24, P5, R24, UR21, RZ ;  /* 0x0000001518187c10 */ /* 0x004fe4000ffbe0ff */
[----:B------:R-:W-:Y:S02]  /*43a0*/  IADD3 R32, P6, R28, UR14, RZ ;  /* 0x0000000e1c207c10 */ /* 0x000fe4000ffde0ff */
[----:B------:R-:W-:Y:S01]  /*43b0*/  IADD3.X R25, R25, UR23, RZ, P5, !PT ;  /* 0x0000001719197c10 */ /* 0x000fe2000affe4ff */
[----:B------:R-:W-:Y:S01]  /*43c0*/  @P1 STG.E desc[UR18][R30.64], R35 ;  /* 0x000000231e001986 */ /* 0x000fe2000c101912 */
[----:B------:R-:W-:Y:S02]  /*43d0*/  ISETP.GT.AND P1, PT, R23, 0x10, PT ;  /* 0x000000101700780c */ /* 0x000fe40003f24270 */
[----:B---3--:R-:W-:Y:S01]  /*43e0*/  IADD3 R26, P5, R26, UR21, RZ ;  /* 0x000000151a1a7c10 */ /* 0x008fe2000ffbe0ff */
[----:B------:R1:W-:Y:S01]  /*43f0*/  @P4 STG.E desc[UR18][R24.64], R61 ;  /* 0x0000003d18004986 */ /* 0x0003e2000c101912 */
[----:B------:R-:W-:-:S02]  /*4400*/  ISETP.GT.AND P4, PT, R21, RZ, P1 ;  /* 0x000000ff1500720c */ /* 0x000fc40000f84270 */
[----:B------:R-:W-:Y:S02]  /*4410*/  IADD3.X R27, R27, UR23, RZ, P5, !PT ;  /* 0x000000171b1b7c10 */ /* 0x000fe4000affe4ff */
[----:B------:R-:W-:Y:S02]  /*4420*/  ISETP.GT.AND P5, PT, R23, 0x11, PT ;  /* 0x000000111700780c */ /* 0x000fe40003fa4270 */
[----:B------:R-:W-:Y:S01]  /*4430*/  IADD3.X R33, R29, UR13, RZ, P6, !PT ;  /* 0x0000000d1d217c10 */ /* 0x000fe2000b7fe4ff */
[----:B------:R2:W-:Y:S01]  /*4440*/  @P2 STG.E desc[UR18][R26.64], R37 ;  /* 0x000000251a002986 */ /* 0x0005e2000c101912 */
[C---:B------:R-:W-:Y:S02]  /*4450*/  ISETP.GT.AND P2, PT, R21.reuse, RZ, P5 ;  /* 0x000000ff1500720c */ /* 0x040fe40002f44270 */
[----:B------:R-:W-:Y:S02]  /*4460*/  IADD3 R34, P6, R30, UR14, RZ ;  /* 0x0000000e1e227c10 */ /* 0x000fe4000ffde0ff */
[----:B------:R-:W-:Y:S01]  /*4470*/  ISETP.GT.AND P1, PT, R21, 0x8, P1 ;  /* 0x000000081500780c */ /* 0x000fe20000f24270 */
[----:B------:R3:W-:Y:S01]  /*4480*/  @P4 STG.E desc[UR18][R32.64], R39 ;  /* 0x0000002720004986 */ /* 0x0007e2000c101912 */
[----:B-1----:R-:W-:-:S02]  /*4490*/  IADD3 R24, P4, R28, UR21, RZ ;  /* 0x000000151c187c10 */ /* 0x002fc4000ff9e0ff */
[----:B------:R-:W-:Y:S02]  /*44a0*/  IADD3.X R35, R31, UR13, RZ, P6, !PT ;  /* 0x0000000d1f237c10 */ /* 0x000fe4000b7fe4ff */
[----:B------:R-:W-:Y:S01]  /*44b0*/  ISETP.GT.AND P5, PT, R21, 0x8, P5 ;  /* 0x000000081500780c */ /* 0x000fe20002fa4270 */
[-C--:B--2---:R-:W-:Y:S01]  /*44c0*/  FMUL R37, R94, R3.reuse ;  /* 0x000000035e257220 */ /* 0x084fe20000400000 */
[----:B------:R-:W-:Y:S01]  /*44d0*/  IADD3.X R25, R29, UR23, RZ, P4, !PT ;  /* 0x000000171d197c10 */ /* 0x000fe2000a7fe4ff */
[----:B------:R1:W-:Y:S01]  /*44e0*/  @P2 STG.E desc[UR18][R34.64], R41 ;  /* 0x0000002922002986 */ /* 0x0003e2000c101912 */
[----:B------:R-:W-:Y:S02]  /*44f0*/  IADD3 R26, P4, R30, UR21, RZ ;  /* 0x000000151e1a7c10 */ /* 0x000fe4000ff9e0ff */
[----:B------:R-:W-:Y:S01]  /*4500*/  ISETP.GT.AND P2, PT, R23, 0x18, PT ;  /* 0x000000181700780c */ /* 0x000fe20003f44270 */
[----:B------:R2:W-:Y:S01]  /*4510*/  @P1 STG.E desc[UR18][R24.64], R37 ;  /* 0x0000002518001986 */ /* 0x0005e2000c101912 */
[----:B------:R-:W-:Y:S01]  /*4520*/  IADD3.X R27, R31, UR23, RZ, P4, !PT ;  /* 0x000000171f1b7c10 */ /* 0x000fe2000a7fe4ff */
[----:B---3--:R-:W-:Y:S01]  /*4530*/  FMUL R39, R90, R3 ;  /* 0x000000035a277220 */ /* 0x008fe20000400000 */
[----:B------:R-:W-:-:S02]  /*4540*/  ISETP.GT.AND P1, PT, R23, 0x19, PT ;  /* 0x000000191700780c */ /* 0x000fc40003f24270 */
[C---:B------:R-:W-:Y:S01]  /*4550*/  ISETP.GT.AND P4, PT, R21.reuse, RZ, P2 ;  /* 0x000000ff1500720c */ /* 0x040fe20001784270 */
[----:B------:R3:W-:Y:S01]  /*4560*/  @P5 STG.E desc[UR18][R26.64], R43 ;  /* 0x0000002b1a005986 */ /* 0x0007e2000c101912 */
[----:B------:R-:W-:Y:S01]  /*4570*/  IADD3 R28, P6, R32, UR14, RZ ;  /* 0x0000000e201c7c10 */ /* 0x000fe2000ffde0ff */
[-C--:B-1----:R-:W-:Y:S01]  /*4580*/  FMUL R41, R88, R3.reuse ;  /* 0x0000000358297220 */ /* 0x082fe20000400000 */
[----:B------:R-:W-:Y:S02]  /*4590*/  ISETP.GT.AND P5, PT, R21, RZ, P1 ;  /* 0x000000ff1500720c */ /* 0x000fe40000fa4270 */
[----:B------:R-:W-:Y:S01]  /*45a0*/  IADD3.X R29, R33, UR13, RZ, P6, !PT ;  /* 0x0000000d211d7c10 */ /* 0x000fe2000b7fe4ff */
[----:B--2---:R-:W-:Y:S01]  /*45b0*/  FMUL R37, R86, R3 ;  /* 0x0000000356257220 */ /* 0x004fe20000400000 */
[----:B------:R-:W-:Y:S02]  /*45c0*/  IADD3 R30, P6, R34, UR14, RZ ;  /* 0x0000000e221e7c10 */ /* 0x000fe4000ffde0ff */
[----:B------:R-:W-:-:S02]  /*45d0*/  ISETP.GT.AND P2, PT, R21, 0x8, P2 ;  /* 0x000000081500780c */ /* 0x000fc40001744270 */
[----:B------:R-:W-:Y:S01]  /*45e0*/  IADD3.X R31, R35, UR13, RZ, P6, !PT ;  /* 0x0000000d231f7c10 */ /* 0x000fe2000b7fe4ff */
[----:B------:R1:W-:Y:S01]  /*45f0*/  @P4 STG.E desc[UR18][R28.64], R39 ;  /* 0x000000271c004986 */ /* 0x0003e2000c101912 */
[----:B------:R-:W-:Y:S01]  /*4600*/  IADD3 R24, P4, R32, UR21, RZ ;  /* 0x0000001520187c10 */ /* 0x000fe2000ff9e0ff */
[-C--:B---3--:R-:W-:Y:S01]  /*4610*/  FMUL R43, R84, R3.reuse ;  /* 0x00000003542b7220 */ /* 0x088fe20000400000 */
[----:B------:R-:W-:Y:S01]  /*4620*/  ISETP.GT.AND P1, PT, R21, 0x8, P1 ;  /* 0x000000081500780c */ /* 0x000fe20000f24270 */
[----:B------:R2:W-:Y:S01]  /*4630*/  @P5 STG.E desc[UR18][R30.64], R41 ;  /* 0x000000291e005986 */ /* 0x0005e2000c101912 */
[----:B------:R-:W-:Y:S02]  /*4640*/  IADD3.X R25, R33, UR23, RZ, P4, !PT ;  /* 0x0000001721197c10 */ /* 0x000fe4000a7fe4ff */
[----:B------:R-:W-:Y:S02]  /*4650*/  IADD3 R26, P5, R34, UR21, RZ ;  /* 0x00000015221a7c10 */ /* 0x000fe4000ffbe0ff */
[----:B------:R-:W-:Y:S01]  /*4660*/  ISETP.GT.AND P4, PT, R23, 0x20, PT ;  /* 0x000000201700780c */ /* 0x000fe20003f84270 */
[----:B------:R3:W-:Y:S01]  /*4670*/  @P2 STG.E desc[UR18][R24.64], R37 ;  /* 0x0000002518002986 */ /* 0x0007e2000c101912 */
[----:B------:R-:W-:Y:S01]  /*4680*/  IADD3.X R27, R35, UR23, RZ, P5, !PT ;  /* 0x00000017231b7c10 */ /* 0x000fe2000affe4ff */
[----:B-1----:R-:W-:Y:S01]  /*4690*/  FMUL R39, R82, R3 ;  /* 0x0000000352277220 */ /* 0x002fe20000400000 */
[----:B------:R-:W-:-:S02]  /*46a0*/  ISETP.GT.AND P5, PT, R21, RZ, P4 ;  /* 0x000000ff1500720c */ /* 0x000fc400027a4270 */
[----:B------:R-:W-:Y:S01]  /*46b0*/  ISETP.GT.AND P2, PT, R23, 0x21, PT ;  /* 0x000000211700780c */ /* 0x000fe20003f44270 */
[----:B------:R1:W-:Y:S01]  /*46c0*/  @P1 STG.E desc[UR18][R26.64], R43 ;  /* 0x0000002b1a001986 */ /* 0x0003e2000c101912 */
[----:B------:R-:W-:Y:S01]  /*46d0*/  IADD3 R32, P6, R28, UR14, RZ ;  /* 0x0000000e1c207c10 */ /* 0x000fe2000ffde0ff */
[-C--:B--2---:R-:W-:Y:S01]  /*46e0*/  FMUL R41, R78, R3.reuse ;  /* 0x000000034e297220 */ /* 0x084fe20000400000 */
[----:B------:R-:W-:Y:S02]  /*46f0*/  ISETP.GT.AND P1, PT, R21, RZ, P2 ;  /* 0x000000ff1500720c */ /* 0x000fe40001724270 */
[----:B------:R-:W-:Y:S01]  /*4700*/  IADD3.X R33, R29, UR13, RZ, P6, !PT ;  /* 0x0000000d1d217c10 */ /* 0x000fe2000b7fe4ff */
[-C--:B---3--:R-:W-:Y:S01]  /*4710*/  FMUL R37, R76, R3.reuse ;  /* 0x000000034c257220 */ /* 0x088fe20000400000 */
[----:B------:R-:W-:Y:S02]  /*4720*/  IADD3 R34, P6, R30, UR14, RZ ;  /* 0x0000000e1e227c10 */ /* 0x000fe4000ffde0ff */
[----:B------:R-:W-:Y:S01]  /*4730*/  ISETP.GT.AND P4, PT, R21, 0x8, P4 ;  /* 0x000000081500780c */ /* 0x000fe20002784270 */
[----:B------:R2:W-:Y:S01]  /*4740*/  @P5 STG.E desc[UR18][R32.64], R39 ;  /* 0x0000002720005986 */ /* 0x0005e2000c101912 */
[----:B------:R-:W-:Y:S01]  /*4750*/  IADD3.X R35, R31, UR13, RZ, P6, !PT ;  /* 0x0000000d1f237c10 */ /* 0x000fe2000b7fe4ff */
[----:B-1----:R-:W-:Y:S01]  /*4760*/  FMUL R43, R74, R3 ;  /* 0x000000034a2b7220 */ /* 0x002fe20000400000 */
[----:B------:R-:W-:-:S02]  /*4770*/  IADD3 R24, P5, R28, UR21, RZ ;  /* 0x000000151c187c10 */ /* 0x000fc4000ffbe0ff */
[----:B------:R-:W-:Y:S01]  /*4780*/  ISETP.GT.AND P2, PT, R21, 0x8, P2 ;  /* 0x000000081500780c */ /* 0x000fe20001744270 */
[----:B------:R1:W-:Y:S01]  /*4790*/  @P1 STG.E desc[UR18][R34.64], R41 ;  /* 0x0000002922001986 */ /* 0x0003e2000c101912 */
[----:B------:R-:W-:Y:S02]  /*47a0*/  IADD3.X R25, R29, UR23, RZ, P5, !PT ;  /* 0x000000171d197c10 */ /* 0x000fe4000affe4ff */
[----:B------:R-:W-:Y:S02]  /*47b0*/  IADD3 R26, P5, R30, UR21, RZ ;  /* 0x000000151e1a7c10 */ /* 0x000fe4000ffbe0ff */
[----:B------:R-:W-:Y:S01]  /*47c0*/  ISETP.GT.AND P1, PT, R23, 0x28, PT ;  /* 0x000000281700780c */ /* 0x000fe20003f24270 */
[----:B------:R3:W-:Y:S01]  /*47d0*/  @P4 STG.E desc[UR18][R24.64], R37 ;  /* 0x0000002518004986 */ /* 0x0007e2000c101912 */
[----:B------:R-:W-:Y:S01]  /*47e0*/  IADD3.X R27, R31, UR23, RZ, P5, !PT ;  /* 0x000000171f1b7c10 */ /* 0x000fe2000affe4ff */
[----:B--2---:R-:W-:Y:S01]  /*47f0*/  FMUL R39, R72, R3 ;  /* 0x0000000348277220 */ /* 0x004fe20000400000 */
[----:B------:R-:W-:-:S02]  /*4800*/  ISETP.GT.AND P5, PT, R21, RZ, P1 ;  /* 0x000000ff1500720c */ /* 0x000fc40000fa4270 */
[----:B------:R-:W-:Y:S01]  /*4810*/  ISETP.GT.AND P4, PT, R23, 0x29, PT ;  /* 0x000000291700780c */ /* 0x000fe20003f84270 */
[----:B------:R2:W-:Y:S01]  /*4820*/  @P2 STG.E desc[UR18][R26.64], R43 ;  /* 0x0000002b1a002986 */ /* 0x0005e2000c101912 */
[----:B------:R-:W-:Y:S01]  /*4830*/  IADD3 R28, P6, R32, UR14, RZ ;  /* 0x0000000e201c7c10 */ /* 0x000fe2000ffde0ff */
[-C--:B-1----:R-:W-:Y:S01]  /*4840*/  FMUL R41, R70, R3.reuse ;  /* 0x0000000346297220 */ /* 0x082fe20000400000 */
[----:B------:R-:W-:Y:S02]  /*4850*/  ISETP.GT.AND P2, PT, R21, RZ, P4 ;  /* 0x000000ff1500720c */ /* 0x000fe40002744270 */
[----:B------:R-:W-:Y:S01]  /*4860*/  IADD3.X R29, R33, UR13, RZ, P6, !PT ;  /* 0x0000000d211d7c10 */ /* 0x000fe2000b7fe4ff */
[-C--:B---3--:R-:W-:Y:S01]  /*4870*/  FMUL R37, R68, R3.reuse ;  /* 0x0000000344257220 */ /* 0x088fe20000400000 */
[----:B------:R-:W-:Y:S02]  /*4880*/  IADD3 R30, P6, R34, UR14, RZ ;  /* 0x0000000e221e7c10 */ /* 0x000fe4000ffde0ff */
[----:B------:R-:W-:Y:S01]  /*4890*/  ISETP.GT.AND P1, PT, R21, 0x8, P1 ;  /* 0x000000081500780c */ /* 0x000fe20000f24270 */
[----:B------:R1:W-:Y:S01]  /*48a0*/  @P5 STG.E desc[UR18][R28.64], R39 ;  /* 0x000000271c005986 */ /* 0x0003e2000c101912 */
[----:B------:R-:W-:Y:S01]  /*48b0*/  IADD3 R24, P5, R32, UR21, RZ ;  /* 0x0000001520187c10 */ /* 0x000fe2000ffbe0ff */
[----:B--2---:R-:W-:Y:S01]  /*48c0*/  FMUL R43, R66, R3 ;  /* 0x00000003422b7220 */ /* 0x004fe20000400000 */
[----:B------:R-:W-:-:S02]  /*48d0*/  IADD3.X R31, R35, UR13, RZ, P6, !PT ;  /* 0x0000000d231f7c10 */ /* 0x000fc4000b7fe4ff */
[----:B------:R-:W-:Y:S02]  /*48e0*/  ISETP.GT.AND P4, PT, R21, 0x8, P4 ;  /* 0x000000081500780c */ /* 0x000fe40002784270 */
[----:B------:R-:W-:Y:S01]  /*48f0*/  IADD3.X R25, R33, UR23, RZ, P5, !PT ;  /* 0x0000001721197c10 */ /* 0x000fe2000affe4ff */
[----:B------:R2:W-:Y:S01]  /*4900*/  @P2 STG.E desc[UR18][R30.64], R41 ;  /* 0x000000291e002986 */ /* 0x0005e2000c101912 */
[----:B------:R-:W-:Y:S02]  /*4910*/  IADD3 R26, P5, R34, UR21, RZ ;  /* 0x00000015221a7c10 */ /* 0x000fe4000ffbe0ff */
[----:B------:R-:W-:Y:S01]  /*4920*/  ISETP.GT.AND P2, PT, R23, 0x30, PT ;  /* 0x000000301700780c */ /* 0x000fe20003f44270 */
[----:B------:R3:W-:Y:S01]  /*4930*/  @P1 STG.E desc[UR18][R24.64], R37 ;  /* 0x0000002518001986 */ /* 0x0007e2000c101912 */
[----:B------:R-:W-:Y:S01]  /*4940*/  IADD3.X R27, R35, UR23, RZ, P5, !PT ;  /* 0x00000017231b7c10 */ /* 0x000fe2000affe4ff */
[----:B-1----:R-:W-:Y:S01]  /*4950*/  FMUL R39, R64, R3 ;  /* 0x0000000340277220 */ /* 0x002fe20000400000 */
[----:B------:R-:W-:-:S02]  /*4960*/  ISETP.GT.AND P1, PT, R23, 0x31, PT ;  /* 0x000000311700780c */ /* 0x000fc40003f24270 */
[C---:B------:R-:W-:Y:S01]  /*4970*/  ISETP.GT.AND P5, PT, R21.reuse, RZ, P2 ;  /* 0x000000ff1500720c */ /* 0x040fe200017a4270 */
[----:B------:R1:W-:Y:S01]  /*4980*/  @P4 STG.E desc[UR18][R26.64], R43 ;  /* 0x0000002b1a004986 */ /* 0x0003e2000c101912 */
[----:B------:R-:W-:Y:S01]  /*4990*/  IADD3 R32, P6, R28, UR14, RZ ;  /* 0x0000000e1c207c10 */ /* 0x000fe2000ffde0ff */
[-C--:B--2---:R-:W-:Y:S01]  /*49a0*/  FMUL R41, R62, R3.reuse ;  /* 0x000000033e297220 */ /* 0x084fe20000400000 */
[----:B------:R-:W-:Y:S02]  /*49b0*/  ISETP.GT.AND P4, PT, R21, RZ, P1 ;  /* 0x000000ff1500720c */ /* 0x000fe40000f84270 */
[----:B------:R-:W-:Y:S01]  /*49c0*/  IADD3.X R33, R29, UR13, RZ, P6, !PT ;  /* 0x0000000d1d217c10 */ /* 0x000fe2000b7fe4ff */
[----:B---3--:R-:W-:Y:S01]  /*49d0*/  FMUL R37, R60, R3 ;  /* 0x000000033c257220 */ /* 0x008fe20000400000 */
[----:B------:R-:W-:Y:S02]  /*49e0*/  IADD3 R34, P6, R30, UR14, RZ ;  /* 0x0000000e1e227c10 */ /* 0x000fe4000ffde0ff */
[----:B------:R-:W-:-:S02]  /*49f0*/  ISETP.GT.AND P2, PT, R21, 0x8, P2 ;  /* 0x000000081500780c */ /* 0x000fc40001744270 */
[----:B------:R-:W-:Y:S01]  /*4a00*/  IADD3.X R35, R31, UR13, RZ, P6, !PT ;  /* 0x0000000d1f237c10 */ /* 0x000fe2000b7fe4ff */
[----:B------:R-:W-:Y:S01]  /*4a10*/  @P5 STG.E desc[UR18][R32.64], R39 ;  /* 0x0000002720005986 */ /* 0x000fe2000c101912 */
[----:B------:R-:W-:Y:S01]  /*4a20*/  IADD3 R24, P6, R28, UR21, RZ ;  /* 0x000000151c187c10 */ /* 0x000fe2000ffde0ff */
[----:B-1----:R-:W-:Y:S01]  /*4a30*/  FMUL R43, R58, R3 ;  /* 0x000000033a2b7220 */ /* 0x002fe20000400000 */
[----:B------:R-:W-:Y:S01]  /*4a40*/  ISETP.GT.AND P1, PT, R21, 0x8, P1 ;  /* 0x000000081500780c */ /* 0x000fe20000f24270 */
[----:B------:R-:W-:Y:S01]  /*4a50*/  @P4 STG.E desc[UR18][R34.64], R41 ;  /* 0x0000002922004986 */ /* 0x000fe2000c101912 */
[----:B------:R-:W-:Y:S02]  /*4a60*/  ISETP.GT.AND P5, PT, R23, 0x38, PT ;  /* 0x000000381700780c */ /* 0x000fe40003fa4270 */
[----:B------:R-:W-:Y:S02]  /*4a70*/  IADD3.X R25, R29, UR23, RZ, P6, !PT ;  /* 0x000000171d197c10 */ /* 0x000fe4000b7fe4ff */
[----:B------:R-:W-:-:S02]  /*4a80*/  IADD3 R26, P6, R30, UR21, RZ ;  /* 0x000000151e1a7c10 */ /* 0x000fc4000ffde0ff */
[----:B------:R-:W-:Y:S01]  /*4a90*/  ISETP.GT.AND P4, PT, R21, RZ, P5 ;  /* 0x000000ff1500720c */ /* 0x000fe20002f84270 */
[----:B------:R1:W-:Y:S01]  /*4aa0*/  @P2 STG.E desc[UR18][R24.64], R37 ;  /* 0x0000002518002986 */ /* 0x0003e2000c101912 */
[----:B------:R-:W-:Y:S02]  /*4ab0*/  IADD3.X R27, R31, UR23, RZ, P6, !PT ;  /* 0x000000171f1b7c10 */ /* 0x000fe4000b7fe4ff */
[----:B------:R-:W-:Y:S02]  /*4ac0*/  IADD3 R28, P6, R32, UR14, RZ ;  /* 0x0000000e201c7c10 */ /* 0x000fe4000ffde0ff */
[----:B------:R-:W-:Y:S01]  /*4ad0*/  ISETP.GT.AND P2, PT, R23, 0x39, PT ;  /* 0x000000391700780c */ /* 0x000fe20003f44270 */
[----:B------:R2:W-:Y:S01]  /*4ae0*/  @P1 STG.E desc[UR18][R26.64], R43 ;  /* 0x0000002b1a001986 */ /* 0x0005e2000c101912 */
[----:B------:R-:W-:Y:S01]  /*4af0*/  FMUL R23, R56, R3 ;  /* 0x0000000338177220 */ /* 0x000fe20000400000 */
[----:B------:R-:W-:Y:S02]  /*4b00*/  IADD3.X R29, R33, UR13, RZ, P6, !PT ;  /* 0x0000000d211d7c10 */ /* 0x000fe4000b7fe4ff */
[----:B------:R-:W-:-:S02]  /*4b10*/  ISETP.GT.AND P1, PT, R21, 0x8, P5 ;  /* 0x000000081500780c */ /* 0x000fc40002f24270 */
[C---:B------:R-:W-:Y:S01]  /*4b20*/  ISETP.GT.AND P5, PT, R21.reuse, RZ, P2 ;  /* 0x000000ff1500720c */ /* 0x040fe200017a4270 */
[----:B------:R3:W-:Y:S01]  /*4b30*/  @P4 STG.E desc[UR18][R28.64], R23 ;  /* 0x000000171c004986 */ /* 0x0007e2000c101912 */
[----:B------:R-:W-:Y:S02]  /*4b40*/  IADD3 R30, P6, R34, UR14, RZ ;  /* 0x0000000e221e7c10 */ /* 0x000fe4000ffde0ff */
[----:B------:R-:W-:Y:S01]  /*4b50*/  ISETP.GT.AND P2, PT, R21, 0x8, P2 ;  /* 0x000000081500780c */ /* 0x000fe20001744270 */
[-C--:B------:R-:W-:Y:S01]  /*4b60*/  FMUL R21, R22, R3.reuse ;  /* 0x0000000316157220 */ /* 0x080fe20000400000 */
[----:B-1----:R-:W-:Y:S01]  /*4b70*/  IADD3 R24, P4, R32, UR21, RZ ;  /* 0x0000001520187c10 */ /* 0x002fe2000ff9e0ff */
[----:B--2---:R-:W-:Y:S01]  /*4b80*/  FMUL R27, R20, R3 ;  /* 0x00000003141b7220 */ /* 0x004fe20000400000 */
[----:B------:R-:W-:Y:S02]  /*4b90*/  IADD3.X R31, R35, UR13, RZ, P6, !PT ;  /* 0x0000000d231f7c10 */ /* 0x000fe4000b7fe4ff */
[----:B------:R-:W-:-:S02]  /*4ba0*/  IADD3 R32, P6, R34, UR21, RZ ;  /* 0x0000001522207c10 */ /* 0x000fc4000ffde0ff */
[----:B------:R-:W-:Y:S01]  /*4bb0*/  IADD3.X R25, R33, UR23, RZ, P4, !PT ;  /* 0x0000001721197c10 */ /* 0x000fe2000a7fe4ff */
[----:B------:R3:W-:Y:S01]  /*4bc0*/  @P5 STG.E desc[UR18][R30.64], R21 ;  /* 0x000000151e005986 */ /* 0x0007e2000c101912 */
[----:B------:R-:W-:Y:S01]  /*4bd0*/  IADD3.X R33, R35, UR23, RZ, P6, !PT ;  /* 0x0000001723217c10 */ /* 0x000fe2000b7fe4ff */
[----:B------:R-:W-:Y:S02]  /*4be0*/  FMUL R35, R18, R3 ;  /* 0x0000000312237220 */ /* 0x000fe40000400000 */
[----:B------:R3:W-:Y:S04]  /*4bf0*/  @P1 STG.E desc[UR18][R24.64], R27 ;  /* 0x0000001b18001986 */ /* 0x0007e8000c101912 */
[----:B------:R3:W-:Y:S02]  /*4c00*/  @P2 STG.E desc[UR18][R32.64], R35 ;  /* 0x0000002320002986 */ /* 0x0007e4000c101912 */
.L_x_92:
[----:B------:R-:W-:Y:S05]  /*4c10*/  BSYNC B0 ;  /* 0x0000000000007941 */ /* 0x000fea0003800000 */
.L_x_28:
[----:B------:R-:W-:Y:S01]  /*4c20*/  IADD3 R4, P1, R4, UR34, RZ ;  /* 0x0000002204047c10 */ /* 0x000fe2000ff3e0ff */
[----:B------:R-:W-:Y:S01]  /*4c30*/  ULDC.64 UR4, c[0x0][0x750] ;  /* 0x0001d40000047ab9 */ /* 0x000fe20000000a00 */
[----:B------:R-:W-:Y:S01]  /*4c40*/  PRMT R18, RZ, 0x7610, R18 ;  /* 0x00007610ff127816 */ /* 0x000fe20000000012 */
[----:B---3--:R-:W-:Y:S01]  /*4c50*/  IMAD.MOV.U32 R21, RZ, RZ, -0x1 ;  /* 0xffffffffff157424 */ /* 0x008fe200078e00ff */
[----:B------:R-:W-:Y:S01]  /*4c60*/  IADD3.X R5, R5, UR6, RZ, P1, !PT ;  /* 0x0000000605057c10 */ /* 0x000fe20008ffe4ff */
[----:B------:R-:W-:Y:S01]  /*4c70*/  IMAD.MOV.U32 R57, RZ, RZ, -0x1 ;  /* 0xffffffffff397424 */ /* 0x000fe200078e00ff */
[----:B------:R-:W-:-:S04]  /*4c80*/  ISETP.GE.U32.AND P1, PT, R4, UR4, PT ;  /* 0x0000000404007c0c */ /* 0x000fc8000bf26070 */
[----:B------:R-:W-:-:S13]  /*4c90*/  ISETP.GE.U32.AND.EX P1, PT, R5, UR5, PT, P1 ;  /* 0x0000000505007c0c */ /* 0x000fda000bf26110 */
[----:B------:R-:W-:Y:S05]  /*4ca0*/  @P1 BRA `(.L_x_93) ;  /* 0x0000000400541947 */ /* 0x000fea0003800000 */
[----:B-1----:R-:W1:Y:S01]  /*4cb0*/  LDC.64 R24, c[0x0][0x728] ;  /* 0x0001ca00ff187b82 */ /* 0x002e620000000a00 */
[----:B------:R-:W3:Y:S01]  /*4cc0*/  S2R R30, SR_CTAID.X ;  /* 0x00000000001e7919 */ /* 0x000ee20000002500 */
[----:B------:R-:W-:Y:S02]  /*4cd0*/  IMAD.MOV.U32 R22, RZ, RZ, R4 ;  /* 0x000000ffff167224 */ /* 0x000fe400078e0004 */
[----:B0-----:R-:W-:Y:S01]  /*4ce0*/  IMAD.MOV.U32 R23, RZ, RZ, R5 ;  /* 0x000000ffff177224 */ /* 0x001fe200078e0005 */
[----:B------:R-:W0:Y:S03]  /*4cf0*/  S2R R31, SR_CTAID.Y ;  /* 0x00000000001f7919 */ /* 0x000e260000002600 */
[----:B------:R-:W0:Y:S08]  /*4d00*/  LDC R26, c[0x0][0x730] ;  /* 0x0001cc00ff1a7b82 */ /* 0x000e300000000800 */
[----:B--2---:R-:W2:Y:S01]  /*4d10*/  LDC.64 R28, c[0x0][0x720] ;  /* 0x0001c800ff1c7b82 */ /* 0x004ea20000000a00 */
[----:B-1----:R-:W-:-:S04]  /*4d20*/  ISETP.NE.U32.AND P1, PT, R24, RZ, PT ;  /* 0x000000ff1800720c */ /* 0x002fc80003f25070 */
[----:B------:R-:W-:-:S13]  /*4d30*/  ISETP.NE.AND.EX P1, PT, R25, RZ, PT, P1 ;  /* 0x000000ff1900720c */ /* 0x000fda0003f25310 */
[----:B0-23--:R-:W-:Y:S05]  /*4d40*/  @!P1 BRA `(.L_x_94) ;  /* 0x0000000000289947 */ /* 0x00dfea0003800000 */
        /* <DEDUP_REMOVED lines=10> */
.L_x_94:
[----:B------:R-:W0:Y:S01]  /*4df0*/  LDC.64 R38, c[0x0][0x740] ;  /* 0x0001d000ff267b82 */ /* 0x000e220000000a00 */
[-CC-:B------:R-:W-:Y:S01]  /*4e00*/  SHF.R.U64 R57, R22, R26.reuse, R23.reuse ;  /* 0x0000001a16397219 */ /* 0x180fe20000001217 */
[----:B------:R-:W-:Y:S01]  /*4e10*/  ULDC UR4, c[0x0][0x150] ;  /* 0x0000540000047ab9 */ /* 0x000fe20000000800 */
[----:B------:R-:W-:Y:S02]  /*4e20*/  SHF.R.U32.HI R18, RZ, R26, R23 ;  /* 0x0000001aff127219 */ /* 0x000fe40000011617 */
[----:B------:R-:W-:Y:S02]  /*4e30*/  IADD3 R21, P1, RZ, -R57, RZ ;  /* 0x80000039ff157210 */ /* 0x000fe40007f3e0ff */
[----:B------:R-:W-:Y:S01]  /*4e40*/  I2FP.F32.U32 R24, R30 ;  /* 0x0000001e00187245 */ /* 0x000fe20000201000 */
[----:B------:R-:W1:Y:S02]  /*4e50*/  LDC R22, c[0x0][0x718] ;  /* 0x0001c600ff167b82 */ /* 0x000e640000000800 */
[----:B------:R-:W-:-:S02]  /*4e60*/  IMAD.X R23, RZ, RZ, ~R18, P1 ;  /* 0x000000ffff177224 */ /* 0x000fc400008e0e12 */
[----:B------:R-:W-:-:S04]  /*4e70*/  IMAD.WIDE.U32 R18, R21, R28, R4 ;  /* 0x0000001c15127225 */ /* 0x000fc800078e0004 */
[----:B------:R-:W2:Y:S01]  /*4e80*/  LDC R34, c[0x0][0x708] ;  /* 0x0001c200ff227b82 */ /* 0x000ea20000000800 */
[----:B------:R-:W-:Y:S02]  /*4e90*/  IMAD R20, R23, R28, RZ ;  /* 0x0000001c17147224 */ /* 0x000fe400078e02ff */
[----:B------:R-:W-:Y:S01]  /*4ea0*/  FMUL R23, R24, UR4 ;  /* 0x0000000418177c20 */ /* 0x000fe20008400000 */
[----:B------:R-:W-:Y:S01]  /*4eb0*/  ULDC UR4, c[0x0][0x154] ;  /* 0x0000550000047ab9 */ /* 0x000fe20000000800 */
[----:B------:R-:W-:Y:S01]  /*4ec0*/  IMAD R21, R21, R29, R20 ;  /* 0x0000001d15157224 */ /* 0x000fe200078e0214 */
[----:B------:R-:W-:Y:S02]  /*4ed0*/  I2FP.F32.U32 R20, R31 ;  /* 0x0000001f00147245 */ /* 0x000fe40000201000 */
[----:B------:R-:W3:Y:S01]  /*4ee0*/  LDC R36, c[0x0][0x758] ;  /* 0x0001d600ff247b82 */ /* 0x000ee20000000800 */
[----:B------:R-:W-:Y:S01]  /*4ef0*/  IMAD.IADD R19, R19, 0x1, R21 ;  /* 0x0000000113137824 */ /* 0x000fe200078e0215 */
[----:B------:R-:W4:Y:S01]  /*4f00*/  F2I.U32.TRUNC.NTZ R23, R23 ;  /* 0x0000001700177305 */ /* 0x000f22000020f000 */
[----:B0-----:R-:W-:Y:S01]  /*4f10*/  ISETP.NE.U32.AND P1, PT, R38, RZ, PT ;  /* 0x000000ff2600720c */ /* 0x001fe20003f25070 */
[----:B------:R-:W-:Y:S01]  /*4f20*/  FMUL R20, R20, UR4 ;  /* 0x0000000414147c20 */ /* 0x000fe20008400000 */
[----:B------:R-:W-:-:S02]  /*4f30*/  IMAD.MOV.U32 R21, RZ, RZ, 0x1 ;  /* 0x00000001ff157424 */ /* 0x000fc400078e00ff */
[----:B------:R-:W-:Y:S01]  /*4f40*/  ISETP.NE.AND.EX P1, PT, R39, RZ, PT, P1 ;  /* 0x000000ff2700720c */ /* 0x000fe20003f25310 */
[----:B------:R-:W0:Y:S01]  /*4f50*/  LDC R25, c[0x0][0x144] ;  /* 0x00005100ff197b82 */ /* 0x000e220000000800 */
[-CC-:B-1----:R-:W-:Y:S01]  /*4f60*/  SHF.R.U64 R24, R18, R22.reuse, R19.reuse ;  /* 0x0000001612187219 */ /* 0x182fe20000001213 */
[----:B------:R1:W0:Y:S01]  /*4f70*/  F2I.U32.TRUNC.NTZ R28, R20 ;  /* 0x00000014001c7305 */ /* 0x000222000020f000 */
[----:B------:R-:W-:-:S05]  /*4f80*/  SHF.R.U32.HI R19, RZ, R22, R19 ;  /* 0x00000016ff137219 */ /* 0x000fca0000011613 */
[----:B------:R-:W1:Y:S01]  /*4f90*/  LDC R32, c[0x0][0x148] ;  /* 0x00005200ff207b82 */ /* 0x000e620000000800 */
[-C--:B--2---:R-:W-:Y:S01]  /*4fa0*/  SHF.R.U64 R26, R24, R34.reuse, R19 ;  /* 0x00000022181a7219 */ /* 0x084fe20000001213 */
[----:B----4-:R-:W-:Y:S01]  /*4fb0*/  IMAD.MOV R23, RZ, RZ, -R23 ;  /* 0x000000ffff177224 */ /* 0x010fe200078e0a17 */
[----:B------:R-:W-:-:S05]  /*4fc0*/  SHF.R.U32.HI R19, RZ, R34, R19 ;  /* 0x00000022ff137219 */ /* 0x000fca0000011613 */
[----:B------:R-:W2:Y:S01]  /*4fd0*/  LDC R29, c[0x0][0x700] ;  /* 0x0001c000ff1d7b82 */ /* 0x000ea20000000800 */
[-CC-:B---3--:R-:W-:Y:S02]  /*4fe0*/  SHF.R.U64 R27, R26, R36.reuse, R19.reuse ;  /* 0x000000241a1b7219 */ /* 0x188fe40000001213 */
[-C--:B------:R-:W-:Y:S02]  /*4ff0*/  SHF.R.U32.HI R19, RZ, R36.reuse, R19 ;  /* 0x00000024ff137219 */ /* 0x080fe40000011613 */
[----:B------:R-:W-:Y:S01]  /*5000*/  SHF.L.U32 R36, R21, R36, RZ ;  /* 0x0000002415247219 */ /* 0x000fe200000006ff */
[----:B------:R-:W-:Y:S02]  /*5010*/  IMAD.MOV.U32 R18, RZ, RZ, R27 ;  /* 0x000000ffff127224 */ /* 0x000fe400078e001b */
[----:B------:R-:W3:Y:S01]  /*5020*/  LDC R33, c[0x0][0x748] ;  /* 0x0001d200ff217b82 */ /* 0x000ee20000000800 */
[----:B0-----:R-:W-:-:S07]  /*5030*/  IMAD R30, R25, R23, R30 ;  /* 0x00000017191e7224 */ /* 0x001fce00078e021e */
[----:B------:R-:W0:Y:S08]  /*5040*/  LDC R35, c[0x0][0x738] ;  /* 0x0001ce00ff237b82 */ /* 0x000e300000000800 */
[----:B------:R-:W4:Y:S01]  /*5050*/  LDC R37, c[0x0][0x710] ;  /* 0x0001c400ff257b82 */ /* 0x000f220000000800 */
[----:B-1----:R-:W-:Y:S05]  /*5060*/  @!P1 BRA `(.L_x_95) ;  /* 0x0000000000289947 */ /* 0x002fea0003800000 */
[----:B------:R-:W1:Y:S02]  /*5070*/  LDC R18, c[0x0][0x74c] ;  /* 0x0001d300ff127b82 */ /* 0x000e640000000800 */
[----:B-1----:R-:W-:-:S05]  /*5080*/  IADD3 R23, P1, R27, R18, RZ ;  /* 0x000000121b177210 */ /* 0x002fca0007f3e0ff */
        /* <DEDUP_REMOVED lines=8> */
.L_x_95:
[----:B---3--:R-:W-:Y:S01]  /*5110*/  SHF.R.U64 R19, R18, R33, R19 ;  /* 0x0000002112137219 */ /* 0x008fe20000001213 */
[----:B--2---:R-:W-:Y:S01]  /*5120*/  VIADD R21, R29, 0xffffffff ;  /* 0xffffffff1d157836 */ /* 0x004fe20000000000 */
[----:B------:R-:W-:Y:S01]  /*5130*/  LOP3.LUT R18, R26, R13, RZ, 0xc0, !PT ;  /* 0x0000000d1a127212 */ /* 0x000fe200078ec0ff */
[----:B------:R-:W-:Y:S02]  /*5140*/  IMAD.MOV R28, RZ, RZ, -R28 ;  /* 0x000000ffff1c7224 */ /* 0x000fe400078e0a1c */
[----:B------:R-:W-:Y:S01]  /*5150*/  IMAD.MOV R20, RZ, RZ, -R19 ;  /* 0x000000ffff147224 */ /* 0x000fe200078e0a13 */
[----:B------:R-:W-:Y:S01]  /*5160*/  LOP3.LUT R21, R24, R21, RZ, 0xc0, !PT ;  /* 0x0000001518157212 */ /* 0x000fe200078ec0ff */
[----:B------:R-:W-:Y:S02]  /*5170*/  IMAD R19, R36, R19, R18 ;  /* 0x0000001324137224 */ /* 0x000fe400078e0212 */
[----:B------:R-:W-:Y:S02]  /*5180*/  @P3 IMAD R30, R32, R28, R31 ;  /* 0x0000001c201e3224 */ /* 0x000fe400078e021f */
[----:B0-----:R-:W-:-:S02]  /*5190*/  IMAD R18, R20, R35, R27 ;  /* 0x0000002314127224 */ /* 0x001fc400078e021b */
[----:B----4-:R-:W-:Y:S02]  /*51a0*/  IMAD R19, R19, R37, R30 ;  /* 0x0000002513137224 */ /* 0x010fe400078e021e */
[----:B------:R-:W-:Y:S02]  /*51b0*/  IMAD R20, R18, R29, R21 ;  /* 0x0000001d12147224 */ /* 0x000fe400078e0215 */
[----:B------:R-:W-:-:S03]  /*51c0*/  IMAD.MOV.U32 R22, RZ, RZ, 0x1 ;  /* 0x00000001ff167424 */ /* 0x000fc600078e00ff */
[----:B------:R-:W-:Y:S02]  /*51d0*/  SEL R21, R20, R19, !P3 ;  /* 0x0000001314157207 */ /* 0x000fe40005800000 */
[----:B------:R-:W-:Y:S02]  /*51e0*/  PRMT R18, R22, 0x7610, R18 ;  /* 0x0000761016127816 */ /* 0x000fe40000000012 */
[----:B------:R-:W-:-:S07]  /*51f0*/  SEL R19, R19, R20, !P3 ;  /* 0x0000001413137207 */ /* 0x000fce0005800000 */
.L_x_93:
[----:B------:R-:W-:-:S13]  /*5200*/  LOP3.LUT P1, RZ, R18, 0xff, RZ, 0xc0, !PT ;  /* 0x000000ff12ff7812 */ /* 0x000fda000782c0ff */
[----:B------:R-:W-:Y:S05]  /*5210*/  @P1 BRA `(.L_x_96) ;  /* 0xffffffc4004c1947 */ /* 0x000fea000383ffff */
[----:B------:R-:W-:Y:S05]  /*5220*/  EXIT ;  /* 0x000000000000794d */ /* 0x000fea0003800000 */
.L_x_8:
        /* <DEDUP_REMOVED lines=26> */
.L_x_98:
[----:B------:R-:W0:Y:S01]  /*53d0*/  LDC.64 R28, c[0x0][0x740] ;  /* 0x0001d000ff1c7b82 */ /* 0x000e220000000a00 */
[-CC-:B------:R-:W-:Y:S02]  /*53e0*/  SHF.R.U64 R12, R18, R2.reuse, R19.reuse ;  /* 0x00000002120c7219 */ /* 0x180fe40000001213 */
[----:B------:R-:W-:Y:S02]  /*53f0*/  SHF.R.U32.HI R2, RZ, R2, R19 ;  /* 0x00000002ff027219 */ /* 0x000fe40000011613 */
[----:B------:R-:W-:-:S03]  /*5400*/  IADD3 R9, P0, RZ, -R12, RZ ;  /* 0x8000000cff097210 */ /* 0x000fc60007f1e0ff */
[----:B------:R-:W1:Y:S02]  /*5410*/  LDC R16, c[0x0][0x718] ;  /* 0x0001c600ff107b82 */ /* 0x000e640000000800 */
[----:B------:R-:W-:-:S04]  /*5420*/  IMAD.X R15, RZ, RZ, ~R2, P0 ;  /* 0x000000ffff0f7224 */ /* 0x000fc800000e0e02 */
[-C--:B------:R-:W-:Y:S02]  /*5430*/  IMAD R2, R15, R24.reuse, RZ ;  /* 0x000000180f027224 */ /* 0x080fe400078e02ff */
[----:B------:R-:W2:Y:S01]  /*5440*/  LDC R18, c[0x0][0x708] ;  /* 0x0001c200ff127b82 */ /* 0x000ea20000000800 */
[----:B------:R-:W-:-:S04]  /*5450*/  IMAD.WIDE.U32 R14, R9, R24, R4 ;  /* 0x00000018090e7225 */ /* 0x000fc800078e0004 */
[----:B------:R-:W-:-:S03]  /*5460*/  IMAD R9, R9, R25, R2 ;  /* 0x0000001909097224 */ /* 0x000fc600078e0202 */
[----:B------:R-:W3:Y:S01]  /*5470*/  LDC R27, c[0x0][0x758] ;  /* 0x0001d600ff1b7b82 */ /* 0x000ee20000000800 */
[----:B------:R-:W-:Y:S01]  /*5480*/  IMAD.IADD R9, R15, 0x1, R9 ;  /* 0x000000010f097824 */ /* 0x000fe200078e0209 */
[----:B0-----:R-:W-:-:S04]  /*5490*/  ISETP.NE.U32.AND P0, PT, R28, RZ, PT ;  /* 0x000000ff1c00720c */ /* 0x001fc80003f05070 */
[----:B------:R-:W-:Y:S02]  /*54a0*/  ISETP.NE.AND.EX P0, PT, R29, RZ, PT, P0 ;  /* 0x000000ff1d00720c */ /* 0x000fe40003f05300 */
[----:B------:R-:W0:Y:S01]  /*54b0*/  LDC R24, c[0x0][0x700] ;  /* 0x0001c000ff187b82 */ /* 0x000e220000000800 */
[-CC-:B-1----:R-:W-:Y:S01]  /*54c0*/  SHF.R.U64 R10, R14, R16.reuse, R9.reuse ;  /* 0x000000100e0a7219 */ /* 0x182fe20000001209 */
[----:B------:R-:W-:Y:S01]  /*54d0*/  IMAD.MOV.U32 R14, RZ, RZ, -0x1 ;  /* 0xffffffffff0e7424 */ /* 0x000fe200078e00ff */
[----:B------:R-:W-:-:S05]  /*54e0*/  SHF.R.U32.HI R9, RZ, R16, R9 ;  /* 0x00000010ff097219 */ /* 0x000fca0000011609 */
[----:B------:R-:W1:Y:S01]  /*54f0*/  LDC R25, c[0x0][0x748] ;  /* 0x0001d200ff197b82 */ /* 0x000e620000000800 */
[-CC-:B--2---:R-:W-:Y:S02]  /*5500*/  SHF.R.U64 R23, R10, R18.reuse, R9.reuse ;  /* 0x000000120a177219 */ /* 0x184fe40000001209 */
[----:B------:R-:W-:-:S05]  /*5510*/  SHF.R.U32.HI R2, RZ, R18, R9 ;  /* 0x00000012ff027219 */ /* 0x000fca0000011609 */
[----:B------:R-:W2:Y:S01]  /*5520*/  LDC R26, c[0x0][0x738] ;  /* 0x0001ce00ff1a7b82 */ /* 0x000ea20000000800 */
[-C--:B---3--:R-:W-:Y:S02]  /*5530*/  SHF.L.U32 R14, R14, R27.reuse, RZ ;  /* 0x0000001b0e0e7219 */ /* 0x088fe400000006ff */
[-CC-:B------:R-:W-:Y:S02]  /*5540*/  SHF.R.U64 R20, R23, R27.reuse, R2.reuse ;  /* 0x0000001b17147219 */ /* 0x180fe40000001202 */
[----:B------:R-:W-:Y:S01]  /*5550*/  SHF.R.U32.HI R15, RZ, R27, R2 ;  /* 0x0000001bff0f7219 */ /* 0x000fe20000011602 */
[----:B------:R-:W-:Y:S01]  /*5560*/  IMAD.MOV.U32 R2, RZ, RZ, 0x1 ;  /* 0x00000001ff027424 */ /* 0x000fe200078e00ff */
[----:B------:R-:W-:Y:S01]  /*5570*/  LOP3.LUT R30, RZ, R14, RZ, 0x33, !PT ;  /* 0x0000000eff1e7212 */ /* 0x000fe200078e33ff */
[----:B------:R-:W3:Y:S01]  /*5580*/  LDC R31, c[0x0][0x710] ;  /* 0x0001c400ff1f7b82 */ /* 0x000ee20000000800 */
[----:B------:R-:W-:Y:S01]  /*5590*/  IMAD.MOV.U32 R14, RZ, RZ, R20 ;  /* 0x000000ffff0e7224 */ /* 0x000fe200078e0014 */
[----:B------:R-:W-:Y:S06]  /*55a0*/  @!P0 BRA `(.L_x_99) ;  /* 0x0000000000288947 */ /* 0x000fec0003800000 */
        /* <DEDUP_REMOVED lines=10> */
.L_x_99:
[----:B-1----:R-:W-:Y:S01]  /*5650*/  SHF.R.U64 R7, R14, R25, R15 ;  /* 0x000000190e077219 */ /* 0x002fe2000000120f */
[----:B0-----:R-:W-:Y:S01]  /*5660*/  VIADD R15, R24, 0xffffffff ;  /* 0xffffffff180f7836 */ /* 0x001fe20000000000 */
[----:B------:R-:W-:Y:S01]  /*5670*/  SHF.L.U32 R27, R2, R27, RZ ;  /* 0x0000001b021b7219 */ /* 0x000fe200000006ff */
[----:B------:R-:W-:Y:S01]  /*5680*/  @P3 IMAD R11, R13, R22, R6 ;  /* 0x000000160d0b3224 */ /* 0x000fe200078e0206 */
[----:B------:R-:W-:Y:S01]  /*5690*/  LOP3.LUT R2, R23, R30, RZ, 0xc0, !PT ;  /* 0x0000001e17027212 */ /* 0x000fe200078ec0ff */
[----:B------:R-:W-:Y:S02]  /*56a0*/  IMAD.MOV R9, RZ, RZ, -R7 ;  /* 0x000000ffff097224 */ /* 0x000fe400078e0a07 */
[----:B------:R-:W-:Y:S02]  /*56b0*/  IMAD.MOV.U32 R16, RZ, RZ, R12 ;  /* 0x000000ffff107224 */ /* 0x000fe400078e000c */
[----:B------:R-:W-:Y:S01]  /*56c0*/  IMAD R6, R27, R7, R2 ;  /* 0x000000071b067224 */ /* 0x000fe200078e0202 */
[----:B------:R-:W-:Y:S01]  /*56d0*/  LOP3.LUT R7, R10, R15, RZ, 0xc0, !PT ;  /* 0x0000000f0a077212 */ /* 0x000fe200078ec0ff */
[----:B--2---:R-:W-:-:S02]  /*56e0*/  IMAD R2, R9, R26, R20 ;  /* 0x0000001a09027224 */ /* 0x004fc400078e0214 */
[----:B---3--:R-:W-:Y:S02]  /*56f0*/  IMAD R11, R6, R31, R11 ;  /* 0x0000001f060b7224 */ /* 0x008fe400078e020b */
[----:B------:R-:W-:Y:S02]  /*5700*/  IMAD.MOV.U32 R9, RZ, RZ, 0x1 ;  /* 0x00000001ff097424 */ /* 0x000fe400078e00ff */
[----:B------:R-:W-:-:S03]  /*5710*/  IMAD R6, R2, R24, R7 ;  /* 0x0000001802067224 */ /* 0x000fc600078e0207 */
[----:B------:R-:W-:Y:S02]  /*5720*/  PRMT R2, R9, 0x7610, R2 ;  /* 0x0000761009027816 */ /* 0x000fe40000000002 */
[----:B------:R-:W-:Y:S02]  /*5730*/  SEL R18, R6, R11, !P3 ;  /* 0x0000000b06127207 */ /* 0x000fe40005800000 */
[----:B------:R-:W-:-:S07]  /*5740*/  SEL R17, R11, R6, !P3 ;  /* 0x000000060b117207 */ /* 0x000fce0005800000 */
.L_x_97:
[----:B------:R-:W-:-:S08]  /*5750*/  NOP ;  /* 0x0000000000007918 */ /* 0x000fd00000000000 */
[----:B------:R-:W0:-:S00]  /*5760*/  USETMAXREG.DEALLOC.CTAPOOL 0x28 ;  /* 0x00000028000079c8 */ /* 0x000e0000080e0500 */
[----:B0-----:R-:W-:-:S13]  /*5770*/  ISETP.NE.AND P0, PT, R3, RZ, PT ;  /* 0x000000ff0300720c */ /* 0x001fda0003f05270 */
[----:B------:R-:W-:Y:S05]  /*5780*/  @P0 EXIT ;  /* 0x000000000000094d */ /* 0x000fea0003800000 */
[----:B------:R-:W-:Y:S01]  /*5790*/  LOP3.LUT P0, RZ, R2, 0xff, RZ, 0xc0, !PT ;  /* 0x000000ff02ff7812 */ /* 0x000fe2000780c0ff */
[----:B------:R-:W-:Y:S02]  /*57a0*/  IMAD.MOV.U32 R9, RZ, RZ, 0x1 ;  /* 0x00000001ff097424 */ /* 0x000fe400078e00ff */
[----:B------:R-:W-:-:S10]  /*57b0*/  IMAD.MOV.U32 R12, RZ, RZ, RZ ;  /* 0x000000ffff0c7224 */ /* 0x000fd400078e00ff */
[----:B------:R-:W-:Y:S05]  /*57c0*/  @!P0 BRA `(.L_x_100) ;  /* 0x0000000c00508947 */ /* 0x000fea0003800000 */
[----:B------:R-:W0:Y:S01]  /*57d0*/  LDC R2, c[0x0][0x28c] ;  /* 0x0000a300ff027b82 */ /* 0x000e220000000800 */
[----:B------:R-:W-:Y:S01]  /*57e0*/  ULDC UR5, c[0x0][0x758] ;  /* 0x0001d60000057ab9 */ /* 0x000fe20000000800 */
[----:B------:R-:W-:Y:S01]  /*57f0*/  UMOV UR8, 0xffffffff ;  /* 0xffffffff00087882 */ /* 0x000fe20000000000 */
[----:B------:R-:W-:Y:S01]  /*5800*/  BSSY B0, `(.L_x_100) ;  /* 0x00000d0000007945 */ /* 0x000fe20003800000 */
[----:B------:R-:W-:Y:S01]  /*5810*/  USHF.L.U32 UR8, UR8, UR5, URZ ;  /* 0x0000000508087299 */ /* 0x000fe2000800063f */
[----:B------:R-:W-:Y:S01]  /*5820*/  IMAD.MOV.U32 R14, RZ, RZ, 0x1 ;  /* 0x00000001ff0e7424 */ /* 0x000fe200078e00ff */
[----:B------:R-:W-:Y:S01]  /*5830*/  LOP3.LUT R15, R0, 0x2, RZ, 0xfc, !PT ;  /* 0x00000002000f7812 */ /* 0x000fe200078efcff */
[----:B------:R-:W-:Y:S01]  /*5840*/  IMAD.MOV.U32 R9, RZ, RZ, 0x1 ;  /* 0x00000001ff097424 */ /* 0x000fe200078e00ff */
[----:B------:R-:W1:Y:S01]  /*5850*/  S2UR UR13, SR_CgaCtaId ;  /* 0x00000000000d79c3 */ /* 0x000e620000008800 */
[----:B------:R-:W-:Y:S01]  /*5860*/  IMAD.MOV.U32 R12, RZ, RZ, RZ ;  /* 0x000000ffff0c7224 */ /* 0x000fe200078e00ff */
[----:B------:R-:W-:Y:S01]  /*5870*/  ULDC UR4, c[0x0][0x700] ;  /* 0x0001c00000047ab9 */ /* 0x000fe20000000800 */
[----:B------:R-:W-:Y:S01]  /*5880*/  UMOV UR9, 0x1 ;  /* 0x0000000100097882 */ /* 0x000fe20000000000 */
[----:B------:R-:W-:-:S02]  /*5890*/  UIADD3 UR4, UR4, -0x1, URZ ;  /* 0xffffffff04047890 */ /* 0x000fc4000fffe03f */
[----:B------:R-:W-:Y:S02]  /*58a0*/  USHF.L.U32 UR5, UR9, UR5, URZ ;  /* 0x0000000509057299 */ /* 0x000fe4000800063f */
[----:B------:R-:W-:Y:S01]  /*58b0*/  ULOP3.LUT UR14, URZ, UR8, URZ, 0x33, !UPT ;  /* 0x000000083f0e7292 */ /* 0x000fe2000f8e333f */
[----:B------:R-:W-:Y:S01]  /*58c0*/  ULDC.64 UR36, c[0x0][0x198] ;  /* 0x0000660000247ab9 */ /* 0x000fe20000000a00 */
[----:B0-----:R-:W-:-:S05]  /*58d0*/  VIADD R2, R2, 0x3f ;  /* 0x0000003f02027836 */ /* 0x001fca0000000000 */
[----:B------:R-:W-:Y:S01]  /*58e0*/  SHF.R.S32.HI R3, RZ, 0x1f, R2 ;  /* 0x0000001fff037819 */ /* 0x000fe20000011402 */
[----:B-1----:R-:W-:-:S03]  /*58f0*/  USHF.L.U32 UR7, UR13, 0x6, URZ ;  /* 0x000000060d077899 */ /* 0x002fc6000800063f */
[----:B------:R-:W-:Y:S01]  /*5900*/  LEA.HI R3, R3, R2, RZ, 0x6 ;  /* 0x0000000203037211 */ /* 0x000fe200078f30ff */
[----:B------:R-:W-:Y:S02]  /*5910*/  USHF.L.U32 UR21, UR13, 0xb, URZ ;  /* 0x0000000b0d157899 */ /* 0x000fe4000800063f */
[----:B------:R-:W-:Y:S01]  /*5920*/  USHF.L.U32 UR13, UR13, 0x9, URZ ;  /* 0x000000090d0d7899 */ /* 0x000fe2000800063f */
[----:B------:R-:W-:Y:S01]  /*5930*/  SHF.R.S32.HI R11, RZ, 0x6, R3 ;  /* 0x00000006ff0b7819 */ /* 0x000fe20000011403 */
[----:B------:R-:W-:Y:S02]  /*5940*/  ULOP3.LUT UR7, UR7, 0x40, URZ, 0xc0, !UPT ;  /* 0x0000004007077892 */ /* 0x000fe4000f8ec03f */
[----:B------:R-:W-:Y:S02]  /*5950*/  ULOP3.LUT UR13, UR13, 0x200, URZ, 0xc0, !UPT ;  /* 0x000002000d0d7892 */ /* 0x000fe4000f8ec03f */
[----:B------:R-:W-:-:S10]  /*5960*/  VIADD R10, R11, 0x1 ;  /* 0x000000010b0a7836 */ /* 0x000fd40000000000 */
.L_x_111:
[----:B------:R-:W-:-:S03]  /*5970*/  UMOV UR8, 0xffffffff ;  /* 0xffffffff00087882 */ /* 0x000fc60000000000 */
[----:B------:R-:W-:Y:S05]  /*5980*/  BRA.DIV UR8, `(.L_x_101) ;  /* 0x0000001a08ac7947 */ /* 0x000fea000b800000 */
[----:B------:R-:W-:-:S13]  /*5990*/  ELECT P0, URZ, PT ;  /* 0x00000000003f782f */ /* 0x000fda0003800000 */
.L_x_143:
[----:B------:R-:W0:Y:S01]  /*59a0*/  LDC R2, c[0x0][0x28c] ;  /* 0x0000a300ff027b82 */ /* 0x000e220000000800 */
[----:B------:R-:W-:Y:S01]  /*59b0*/  BSSY B1, `(.L_x_102) ;  /* 0x0000044000017945 */ /* 0x000fe20003800000 */
[----:B0-----:R-:W-:-:S13]  /*59c0*/  ISETP.LT.OR P0, PT, R2, 0x1, !P0 ;  /* 0x000000010200780c */ /* 0x001fda0004701670 */
[----:B------:R-:W-:Y:S05]  /*59d0*/  @P0 BRA `(.L_x_103) ;  /* 0x0000000400040947 */ /* 0x000fea0003800000 */
[----:B------:R-:W-:Y:S01]  /*59e0*/  LEA R17, R17, UR7, 0x7 ;  /* 0x0000000711117c11 */ /* 0x000fe2000f8e38ff */
[----:B------:R-:W-:Y:S01]  /*59f0*/  IMAD.SHL.U32 R19, R18, 0x40, RZ ;  /* 0x0000004012137824 */ /* 0x000fe200078e00ff */
[----:B------:R-:W-:Y:S01]  /*5a00*/  CS2R R22, SRZ ;  /* 0x0000000000167805 */ /* 0x000fe2000001ff00 */
[----:B------:R-:W-:Y:S02]  /*5a10*/  IMAD.MOV.U32 R20, RZ, RZ, RZ ;  /* 0x000000ffff147224 */ /* 0x000fe400078e00ff */
[----:B------:R-:W-:Y:S02]  /*5a20*/  IMAD.MOV.U32 R2, RZ, RZ, R10 ;  /* 0x000000ffff027224 */ /* 0x000fe400078e000a */
[----:B------:R-:W-:Y:S02]  /*5a30*/  IMAD.MOV.U32 R3, RZ, RZ, R9 ;  /* 0x000000ffff037224 */ /* 0x000fe400078e0009 */
[----:B------:R-:W-:-:S07]  /*5a40*/  IMAD.MOV.U32 R6, RZ, RZ, R12 ;  /* 0x000000ffff067224 */ /* 0x000fce00078e000c */
.L_x_106:
[----:B------:R-:W0:Y:S01]  /*5a50*/  S2R R18, SR_CgaCtaId ;  /* 0x0000000000127919 */ /* 0x000e220000008800 */
[----:B------:R-:W-:Y:S02]  /*5a60*/  MOV R7, 0x400 ;  /* 0x0000040000077802 */ /* 0x000fe40000000f00 */
[----:B------:R-:W-:-:S13]  /*5a70*/  ISETP.NE.AND P1, PT, R8, RZ, PT ;  /* 0x000000ff0800720c */ /* 0x000fda0003f25270 */
[----:B------:R-:W1:Y:S01]  /*5a80*/  @!P1 LDC R13, c[0x0][0x640] ;  /* 0x00019000ff0d9b82 */ /* 0x000e620000000800 */
[----:B0-----:R-:W-:Y:S02]  /*5a90*/  LEA R21, R18, R7, 0x18 ;  /* 0x0000000712157211 */ /* 0x001fe400078ec0ff */
[----:B------:R-:W-:-:S03]  /*5aa0*/  SHF.L.U32 R7, R3, 0x1f, RZ ;  /* 0x0000001f03077819 */ /* 0x000fc600000006ff */
[----:B------:R-:W-:-:S04]  /*5ab0*/  IMAD R18, R6, 0x8, R21 ;  /* 0x0000000806127824 */ /* 0x000fc800078e0215 */
[----:B------:R-:W0:Y:S02]  /*5ac0*/  SYNCS.PHASECHK.TRANS64.TRYWAIT P0, [R18+URZ+0xc8], R7 ;  /* 0x0000c807120075a7 */ /* 0x000e24000800017f */
[----:B01----:R-:W-:Y:S05]  /*5ad0*/  @!P0 BRA `(.L_x_104) ;  /* 0x0000001800788947 */ /* 0x003fea0003800000 */
.L_x_144:
[----:B0-----:R-:W-:Y:S01]  /*5ae0*/  PRMT R7, R15, 0x9910, RZ ;  /* 0x000099100f077816 */ /* 0x001fe200000000ff */
[----:B------:R0:W-:Y:S03]  /*5af0*/  @!P1 SYNCS.ARRIVE.TRANS64 RZ, [R18+URZ], R13 ;  /* 0x0000000d12ff99a7 */ /* 0x0001e6000800003f */
[----:B------:R-:W-:-:S13]  /*5b00*/  ISETP.NE.AND P0, PT, R7, 0x2, PT ;  /* 0x000000020700780c */ /* 0x000fda0003f05270 */
[----:B0-----:R-:W-:Y:S05]  /*5b10*/  @P0 BRA `(.L_x_105) ;  /* 0x0000000000040947 */ /* 0x001fea0003800000 */
[----:B------:R-:W-:Y:S01]  /*5b20*/  BPT.TRAP 0x1 ;  /* 0x000000040000795c */ /* 0x000fe20000300000 */
.L_x_105:
[----:B------:R-:W-:Y:S01]  /*5b30*/  R2UR UR8, R6 ;  /* 0x00000000060872ca */ /* 0x000fe200000e0000 */
[----:B------:R-:W-:Y:S01]  /*5b40*/  VIADD R2, R2, 0xffffffff ;  /* 0xffffffff02027836 */ /* 0x000fe20000000000 */
[----:B------:R-:W-:Y:S01]  /*5b50*/  R2UR UR16, R6 ;  /* 0x00000000061072ca */ /* 0x000fe200000e0000 */
[----:B------:R-:W-:Y:S01]  /*5b60*/  UIADD3 UR22, UP0, UR36, 0xf0, URZ ;  /* 0x000000f024167890 */ /* 0x000fe2000ff1e03f */
[----:B------:R-:W-:Y:S01]  /*5b70*/  R2UR UR9, R21 ;  /* 0x00000000150972ca */ /* 0x000fe200000e0000 */
[----:B------:R-:W-:Y:S01]  /*5b80*/  UIADD3 UR30, UP1, UR36, 0x1f0, URZ ;  /* 0x000001f0241e7890 */ /* 0x000fe2000ff3e03f */
[----:B------:R-:W-:Y:S01]  /*5b90*/  R2UR UR25, R18 ;  /* 0x00000000121972ca */ /* 0x000fe200000e0000 */
[----:B------:R-:W-:Y:S01]  /*5ba0*/  UIADD3 UR38, UP2, UR36, 0x2f0, URZ ;  /* 0x000002f024267890 */ /* 0x000fe2000ff5e03f */
[----:B------:R-:W-:Y:S01]  /*5bb0*/  R2UR UR27, R17 ;  /* 0x00000000111b72ca */ /* 0x000fe200000e0000 */
[----:B------:R-:W-:Y:S01]  /*5bc0*/  UIADD3.X UR23, URZ, UR37, URZ, UP0, !UPT ;  /* 0x000000253f177290 */ /* 0x000fe200087fe43f */
[----:B------:R-:W-:Y:S01]  /*5bd0*/  R2UR UR28, R16 ;  /* 0x00000000101c72ca */ /* 0x000fe200000e0000 */
[----:B------:R-:W-:Y:S01]  /*5be0*/  UIADD3.X UR31, URZ, UR37, URZ, UP1, !UPT ;  /* 0x000000253f1f7290 */ /* 0x000fe20008ffe43f */
[----:B------:R-:W-:Y:S01]  /*5bf0*/  R2UR UR26, R22 ;  /* 0x00000000161a72ca */ /* 0x000fe200000e0000 */
[----:B------:R-:W-:Y:S01]  /*5c00*/  USHF.L.U32 UR8, UR8, 0xc, URZ ;  /* 0x0000000c08087899 */ /* 0x000fe2000800063f */
[----:B------:R-:W-:Y:S01]  /*5c10*/  R2UR UR19, R23 ;  /* 0x00000000171372ca */ /* 0x000fe200000e0000 */
[----:B------:R-:W-:Y:S01]  /*5c20*/  ULEA UR16, UR16, UR13, 0xa ;  /* 0x0000000d10107291 */ /* 0x000fe2000f8e503f */
[----:B------:R-:W-:Y:S01]  /*5c30*/  R2UR UR10, R20 ;  /* 0x00000000140a72ca */ /* 0x000fe200000e0000 */
[----:B------:R-:W-:Y:S01]  /*5c40*/  ULOP3.LUT UR24, UR8, 0x800, UR21, 0xf8, !UPT ;  /* 0x0000080008187892 */ /* 0x000fe2000f8ef815 */
[----:B------:R-:W-:Y:S01]  /*5c50*/  R2UR UR11, R19 ;  /* 0x00000000130b72ca */ /* 0x000fe200000e0000 */
[----:B------:R-:W-:Y:S01]  /*5c60*/  UIADD3 UR16, UR9, 0x32280, UR16 ;  /* 0x0003228009107890 */ /* 0x000fe2000fffe010 */
[----:B------:R-:W-:Y:S01]  /*5c70*/  ISETP.GT.AND P1, PT, R2, 0x1, PT ;  /* 0x000000010200780c */ /* 0x000fe20003f24270 */
[----:B------:R-:W-:Y:S01]  /*5c80*/  UIADD3 UR24, UR9, 0x280, UR24 ;  /* 0x0000028009187890 */ /* 0x000fe2000fffe018 */
[----:B------:R-:W-:Y:S01]  /*5c90*/  VIADD R6, R6, 0x1 ;  /* 0x0000000106067836 */ /* 0x000fe20000000000 */
[----:B------:R-:W-:Y:S01]  /*5ca0*/  UIADD3.X UR39, URZ, UR37, URZ, UP2, !UPT ;  /* 0x000000253f277290 */ /* 0x000fe200097fe43f */
[----:B------:R-:W-:Y:S01]  /*5cb0*/  VIADD R23, R23, 0x1 ;  /* 0x0000000117177836 */ /* 0x000fe20000000000 */
[----:B------:R-:W-:Y:S01]  /*5cc0*/  UIADD3 UR8, UR9, 0x19280, UR8 ;  /* 0x0001928009087890 */ /* 0x000fe2000fffe008 */
[----:B------:R-:W-:Y:S01]  /*5cd0*/  VIADD R22, R22, 0x20 ;  /* 0x0000002016167836 */ /* 0x000fe20000000000 */
[----:B------:R-:W-:Y:S01]  /*5ce0*/  ISETP.NE.AND P0, PT, R6, 0x19, PT ;  /* 0x000000190600780c */ /* 0x000fe20003f05270 */
[----:B------:R-:W-:Y:S01]  /*5cf0*/  UMOV UR15, 0x30000 ;  /* 0x00030000000f7882 */ /* 0x000fe20000000000 */
[----:B------:R-:W-:Y:S01]  /*5d00*/  UMOV UR32, 0x0 ;  /* 0x0000000000207882 */ /* 0x000fe20000000000 */
[----:B------:R-:W-:Y:S01]  /*5d10*/  UMOV UR33, 0x10000000 ;  /* 0x1000000000217882 */ /* 0x000fe20000000000 */
[----:B------:R-:W-:Y:S01]  /*5d20*/  UMOV UR17, UR25 ;  /* 0x0000001900117c82 */ /* 0x000fe20008000000 */
[----:B------:R-:W-:Y:S01]  /*5d30*/  UMOV UR18, UR27 ;  /* 0x0000001b00127c82 */ /* 0x000fe20008000000 */
[----:B------:R-:W-:Y:S01]  /*5d40*/  UMOV UR20, UR28 ;  /* 0x0000001c00147c82 */ /* 0x000fe20008000000 */
[----:B------:R0:W-:Y:S01]  /*5d50*/  UTMALDG.3D.MULTICAST [UR24], [UR22], UR15, desc[UR32] ;  /* 0x00002018160073b4 */ /* 0x0001e2000801180f */
[----:B------:R-:W-:Y:S01]  /*5d60*/  UMOV UR9, UR25 ;  /* 0x0000001900097c82 */ /* 0x000fe20008000000 */
[----:B------:R-:W-:Y:S01]  /*5d70*/  UMOV UR12, UR28 ;  /* 0x0000001c000c7c82 */ /* 0x000fe20008000000 */
[----:B------:R-:W-:Y:S01]  /*5d80*/  SEL R18, RZ, 0x1, P0 ;  /* 0x00000001ff127807 */ /* 0x000fe20000000000 */
[----:B------:R-:W-:Y:S01]  /*5d90*/  VIADD R20, R20, 0x40 ;  /* 0x0000004014147836 */ /* 0x000fe20000000000 */
[----:B------:R-:W-:-:S02]  /*5da0*/  SEL R6, R6, RZ, P0 ;  /* 0x000000ff06067207 */ /* 0x000fc40000000000 */
[----:B------:R-:W-:Y:S01]  /*5db0*/  LOP3.LUT R3, R3, R18, RZ, 0x3c, !PT ;  /* 0x0000001203037212 */ /* 0x000fe200078e3cff */
[----:B------:R0:W-:Y:S01]  /*5dc0*/  UTMALDG.3D.MULTICAST [UR16], [UR30], UR15, desc[UR32] ;  /* 0x000020101e0073b4 */ /* 0x0001e2000801180f */
[----:B------:R0:W-:Y:S02]  /*5dd0*/  UTMALDG.3D [UR8], [UR38], desc[UR32] ;  /* 0x00002008260075b4 */ /* 0x0001e40008011000 */
[----:B0-----:R-:W-:Y:S05]  /*5de0*/  @P1 BRA `(.L_x_106) ;  /* 0xfffffffc00181947 */ /* 0x001fea000383ffff */
.L_x_103:
[----:B------:R-:W-:Y:S05]  /*5df0*/  BSYNC B1 ;  /* 0x0000000000017941 */ /* 0x000fea0003800000 */
.L_x_102:
[----:B------:R-:W-:Y:S01]  /*5e00*/  LOP3.LUT P1, RZ, R14, 0xff, RZ, 0xc0, !PT ;  /* 0x000000ff0eff7812 */ /* 0x000fe2000782c0ff */
[C---:B------:R-:W-:Y:S01]  /*5e10*/  IMAD.IADD R7, R11.reuse, 0x1, R12 ;  /* 0x000000010b077824 */ /* 0x040fe200078e020c */
[----:B------:R-:W-:Y:S01]  /*5e20*/  ULDC.64 UR8, c[0x0][0x750] ;  /* 0x0001d40000087ab9 */ /* 0x000fe20000000a00 */
[----:B------:R-:W-:Y:S01]  /*5e30*/  ISETP.GE.U32.AND P2, PT, R11, 0x19, PT ;  /* 0x000000190b00780c */ /* 0x000fe20003f46070 */
[----:B------:R-:W-:Y:S01]  /*5e40*/  BSSY B1, `(.L_x_107) ;  /* 0x0000069000017945 */ /* 0x000fe20003800000 */
[----:B------:R-:W-:Y:S01]  /*5e50*/  IMAD.MOV.U32 R17, RZ, RZ, -0x1 ;  /* 0xffffffffff117424 */ /* 0x000fe200078e00ff */
[----:B------:R-:W-:Y:S01]  /*5e60*/  ISETP.GT.U32.AND P0, PT, R7, 0x18, PT ;  /* 0x000000180700780c */ /* 0x000fe20003f04070 */
[----:B------:R-:W-:Y:S01]  /*5e70*/  IMAD.MOV.U32 R18, RZ, RZ, -0x1 ;  /* 0xffffffffff127424 */ /* 0x000fe200078e00ff */
[----:B------:R-:W-:Y:S01]  /*5e80*/  PRMT R14, RZ, 0x7610, R14 ;  /* 0x00007610ff0e7816 */ /* 0x000fe2000000000e */
[----:B------:R-:W-:Y:S01]  /*5e90*/  IMAD.MOV.U32 R16, RZ, RZ, -0x1 ;  /* 0xffffffffff107424 */ /* 0x000fe200078e00ff */
[----:B------:R-:W-:-:S03]  /*5ea0*/  ISETP.LT.U32.AND P0, PT, R11, 0x19, P0 ;  /* 0x000000190b00780c */ /* 0x000fc60000701070 */
[----:B------:R-:W0:Y:S01]  /*5eb0*/  @P1 S2R R3, SR_CgaCtaId ;  /* 0x0000000000031919 */ /* 0x000e220000008800 */
[----:B------:R-:W-:-:S04]  /*5ec0*/  @P1 MOV R2, 0x400 ;  /* 0x0000040000021802 */ /* 0x000fc80000000f00 */
[----:B0-----:R-:W-:Y:S01]  /*5ed0*/  @P1 LEA R6, R3, R2, 0x18 ;  /* 0x0000000203061211 */ /* 0x001fe200078ec0ff */
[----:B------:R-:W-:Y:S01]  /*5ee0*/  IMAD.WIDE.U32 R2, R7, 0x51eb851f, RZ ;  /* 0x51eb851f07027825 */ /* 0x000fe200078e00ff */
[----:B------:R-:W-:Y:S02]  /*5ef0*/  SEL R2, RZ, 0x1, !P0 ;  /* 0x00000001ff027807 */ /* 0x000fe40004000000 */
[----:B------:R0:W-:Y:S01]  /*5f00*/  @P1 SYNCS.ARRIVE.TRANS64.A1T0 RZ, [R6+URZ+0x1a8], RZ ;  /* 0x0001a8ff06ff19a7 */ /* 0x0001e2000810003f */
[----:B------:R-:W-:Y:S02]  /*5f10*/  IADD3 R4, P1, R4, UR34, RZ ;  /* 0x0000002204047c10 */ /* 0x000fe4000ff3e0ff */
[----:B------:R-:W-:Y:S02]  /*5f20*/  LOP3.LUT R9, R9, R2, RZ, 0x3c, !PT ;  /* 0x0000000209097212 */ /* 0x000fe400078e3cff */
[----:B------:R-:W-:Y:S02]  /*5f30*/  IADD3.X R5, R5, UR6, RZ, P1, !PT ;  /* 0x0000000605057c10 */ /* 0x000fe40008ffe4ff */
[----:B------:R-:W-:-:S02]  /*5f40*/  ISETP.GE.U32.AND P0, PT, R4, UR8, PT ;  /* 0x0000000804007c0c */ /* 0x000fc4000bf06070 */
[----:B0-----:R-:W-:Y:S02]  /*5f50*/  SHF.R.U32.HI R6, RZ, 0x3, R3 ;  /* 0x00000003ff067819 */ /* 0x001fe40000011603 */
[----:B------:R-:W-:Y:S02]  /*5f60*/  ISETP.GE.U32.AND.EX P0, PT, R5, UR9, PT, P0 ;  /* 0x0000000905007c0c */ /* 0x000fe4000bf06100 */
[----:B------:R-:W-:Y:S01]  /*5f70*/  @P2 LOP3.LUT R9, R9, 0x1, R6, 0x78, !PT ;  /* 0x0000000109092812 */ /* 0x000fe200078e7806 */
[----:B------:R-:W-:Y:S01]  /*5f80*/  IMAD R12, R6, -0x19, R7 ;  /* 0xffffffe7060c7824 */ /* 0x000fe200078e0207 */
[----:B------:R-:W-:-:S09]  /*5f90*/  PRMT R2, RZ, 0x7610, R2 ;  /* 0x00007610ff027816 */ /* 0x000fd20000000002 */
[----:B------:R-:W-:Y:S05]  /*5fa0*/  @P0 BRA `(.L_x_108) ;  /* 0x0000000400480947 */ /* 0x000fea0003800000 */
[----:B------:R-:W0:Y:S01]  /*5fb0*/  S2R R17, SR_CTAID.X ;  /* 0x0000000000117919 */ /* 0x000e220000002500 */
[----:B------:R-:W-:Y:S01]  /*5fc0*/  ULDC.64 UR8, c[0x0][0x728] ;  /* 0x0001ca0000087ab9 */ /* 0x000fe20000000a00 */
[----:B------:R-:W1:Y:S01]  /*5fd0*/  LDC R18, c[0x0][0x144] ;  /* 0x00005100ff127b82 */ /* 0x000e620000000800 */
[----:B------:R-:W-:Y:S01]  /*5fe0*/  ISETP.NE.U32.AND P0, PT, RZ, UR8, PT ;  /* 0x00000008ff007c0c */ /* 0x000fe2000bf05070 */
[----:B------:R-:W2:Y:S01]  /*5ff0*/  S2R R13, SR_CTAID.Y ;  /* 0x00000000000d7919 */ /* 0x000ea20000002600 */
[----:B------:R-:W-:Y:S01]  /*6000*/  ULDC UR10, c[0x0][0x150] ;  /* 0x00005400000a7ab9 */ /* 0x000fe20000000800 */
[----:B------:R-:W-:Y:S01]  /*6010*/  ULDC UR11, c[0x0][0x730] ;  /* 0x0001cc00000b7ab9 */ /* 0x000fe20000000800 */
[----:B------:R-:W-:Y:S01]  /*6020*/  ISETP.NE.AND.EX P0, PT, RZ, UR9, PT, P0 ;  /* 0x00000009ff007c0c */ /* 0x000fe2000bf05300 */
[----:B------:R-:W-:Y:S01]  /*6030*/  IMAD.MOV.U32 R2, RZ, RZ, R4 ;  /* 0x000000ffff027224 */ /* 0x000fe200078e0004 */
[----:B0-----:R-:W-:-:S05]  /*6040*/  I2FP.F32.U32 R3, R17 ;  /* 0x0000001100037245 */ /* 0x001fca0000201000 */
[----:B------:R-:W-:Y:S01]  /*6050*/  FMUL R20, R3, UR10 ;  /* 0x0000000a03147c20 */ /* 0x000fe20008400000 */
[----:B------:R-:W-:-:S05]  /*6060*/  IMAD.MOV.U32 R3, RZ, RZ, R5 ;  /* 0x000000ffff037224 */ /* 0x000fca00078e0005 */
[----:B--2---:R-:W-:Y:S05]  /*6070*/  @!P0 BRA `(.L_x_109) ;  /* 0x0000000000288947 */ /* 0x004fea0003800000 */
[----:B------:R-:W-:Y:S02]  /*6080*/  ULDC UR10, c[0x0][0x734] ;  /* 0x0001cd00000a7ab9 */ /* 0x000fe40000000800 */
[----:B------:R-:W-:-:S05]  /*6090*/  IADD3 R3, P0, R4, UR10, RZ ;  /* 0x0000000a04037c10 */ /* 0x000fca000ff1e0ff */
[----:B------:R-:W-:-:S04]  /*60a0*/  IMAD.X R19, RZ, RZ, R5, P0 ;  /* 0x000000ffff137224 */ /* 0x000fc800000e0605 */
[----:B------:R-:W-:-:S04]  /*60b0*/  IMAD.WIDE.U32 R6, R19, UR8, RZ ;  /* 0x0000000813067c25 */ /* 0x000fc8000f8e00ff */
[----:B------:R-:W-:-:S04]  /*60c0*/  IMAD.WIDE.U32 R6, P0, R3, UR9, R6 ;  /* 0x0000000903067c25 */ /* 0x000fc8000f800006 */
[----:B------:R-:W-:-:S04]  /*60d0*/  IMAD.WIDE.U32 R2, R3, UR8, RZ ;  /* 0x0000000803027c25 */ /* 0x000fc8000f8e00ff */
[----:B------:R-:W-:Y:S01]  /*60e0*/  IMAD.MOV.U32 R2, RZ, RZ, R7 ;  /* 0x000000ffff027224 */ /* 0x000fe200078e0007 */
[----:B------:R-:W-:Y:S01]  /*60f0*/  IADD3 RZ, P1, R3, R6, RZ ;  /* 0x0000000603ff7210 */ /* 0x000fe20007f3e0ff */
[----:B------:R-:W-:-:S04]  /*6100*/  IMAD.X R3, RZ, RZ, RZ, P0 ;  /* 0x000000ffff037224 */ /* 0x000fc800000e06ff */
[----:B------:R-:W-:-:S08]  /*6110*/  IMAD.WIDE.U32.X R2, R19, UR9, R2, P1 ;  /* 0x0000000913027c25 */ /* 0x000fd000088e0402 */
.L_x_109:
[--C-:B------:R-:W-:Y:S01]  /*6120*/  SHF.R.U64 R16, R2, UR11, R3.reuse ;  /* 0x0000000b02107c19 */ /* 0x100fe20008001203 */
[----:B------:R-:W0:Y:S01]  /*6130*/  F2I.U32.TRUNC.NTZ R20, R20 ;  /* 0x0000001400147305 */ /* 0x000e22000020f000 */
[----:B------:R-:W-:Y:S01]  /*6140*/  SHF.R.U32.HI R2, RZ, UR11, R3 ;  /* 0x0000000bff027c19 */ /* 0x000fe20008011603 */
[----:B------:R-:W-:Y:S01]  /*6150*/  ULDC.64 UR8, c[0x0][0x720] ;  /* 0x0001c80000087ab9 */ /* 0x000fe20000000a00 */
[----:B------:R-:W-:Y:S01]  /*6160*/  IADD3 R7, P0, RZ, -R16, RZ ;  /* 0x80000010ff077210 */ /* 0x000fe20007f1e0ff */
[----:B------:R-:W-:-:S04]  /*6170*/  ULDC.64 UR10, c[0x0][0x740] ;  /* 0x0001d000000a7ab9 */ /* 0x000fc80000000a00 */
[----:B------:R-:W-:Y:S01]  /*6180*/  IMAD.X R2, RZ, RZ, ~R2, P0 ;  /* 0x000000ffff027224 */ /* 0x000fe200000e0e02 */
[----:B------:R-:W-:-:S03]  /*6190*/  ISETP.NE.U32.AND P0, PT, RZ, UR10, PT ;  /* 0x0000000aff007c0c */ /* 0x000fc6000bf05070 */
[----:B------:R-:W-:Y:S01]  /*61a0*/  IMAD R6, R2, UR8, RZ ;  /* 0x0000000802067c24 */ /* 0x000fe2000f8e02ff */
[----:B------:R-:W-:Y:S01]  /*61b0*/  ISETP.NE.AND.EX P0, PT, RZ, UR11, PT, P0 ;  /* 0x0000000bff007c0c */ /* 0x000fe2000bf05300 */
[----:B------:R-:W-:Y:S01]  /*61c0*/  IMAD.WIDE.U32 R2, R7, UR8, R4 ;  /* 0x0000000807027c25 */ /* 0x000fe2000f8e0004 */
[----:B------:R-:W-:-:S03]  /*61d0*/  ULDC UR8, c[0x0][0x718] ;  /* 0x0001c60000087ab9 */ /* 0x000fc60000000800 */
[----:B------:R-:W-:Y:S01]  /*61e0*/  IMAD R7, R7, UR9, R6 ;  /* 0x0000000907077c24 */ /* 0x000fe2000f8e0206 */
[----:B------:R-:W-:Y:S01]  /*61f0*/  ULDC UR9, c[0x0][0x154] ;  /* 0x0000550000097ab9 */ /* 0x000fe20000000800 */
[----:B0-----:R-:W-:Y:S02]  /*6200*/  IMAD.MOV R6, RZ, RZ, -R20 ;  /* 0x000000ffff067224 */ /* 0x001fe400078e0a14 */
[----:B------:R-:W-:Y:S01]  /*6210*/  IMAD.IADD R3, R3, 0x1, R7 ;  /* 0x0000000103037824 */ /* 0x000fe200078e0207 */
[----:B------:R-:W0:Y:S01]  /*6220*/  LDC R20, c[0x0][0x148] ;  /* 0x00005200ff147b82 */ /* 0x000e220000000800 */
[----:B-1----:R-:W-:Y:S01]  /*6230*/  IMAD R17, R18, R6, R17 ;  /* 0x0000000612117224 */ /* 0x002fe200078e0211 */
[----:B------:R-:W-:Y:S02]  /*6240*/  I2FP.F32.U32 R6, R13 ;  /* 0x0000000d00067245 */ /* 0x000fe40000201000 */
[--C-:B------:R-:W-:Y:S02]  /*6250*/  SHF.R.U64 R18, R2, UR8, R3.reuse ;  /* 0x0000000802127c19 */ /* 0x100fe40008001203 */
[----:B------:R-:W-:Y:S01]  /*6260*/  SHF.R.U32.HI R3, RZ, UR8, R3 ;  /* 0x00000008ff037c19 */ /* 0x000fe20008011603 */
[----:B------:R-:W-:Y:S01]  /*6270*/  FMUL R6, R6, UR9 ;  /* 0x0000000906067c20 */ /* 0x000fe20008400000 */
[----:B------:R-:W-:-:S02]  /*6280*/  ULDC UR8, c[0x0][0x708] ;  /* 0x0001c20000087ab9 */ /* 0x000fc40000000800 */
[--C-:B------:R-:W-:Y:S01]  /*6290*/  SHF.R.U64 R22, R18, UR8, R3.reuse ;  /* 0x0000000812167c19 */ /* 0x100fe20008001203 */
[----:B------:R1:W2:Y:S01]  /*62a0*/  F2I.U32.TRUNC.NTZ R23, R6 ;  /* 0x0000000600177305 */ /* 0x0002a2000020f000 */
[----:B------:R-:W-:Y:S01]  /*62b0*/  SHF.R.U32.HI R3, RZ, UR8, R3 ;  /* 0x00000008ff037c19 */ /* 0x000fe20008011603 */
[----:B------:R-:W-:-:S03]  /*62c0*/  ULDC UR8, c[0x0][0x758] ;  /* 0x0001d60000087ab9 */ /* 0x000fc60000000800 */
[--C-:B------:R-:W-:Y:S02]  /*62d0*/  SHF.R.U64 R19, R22, UR8, R3.reuse ;  /* 0x0000000816137c19 */ /* 0x100fe40008001203 */
[----:B------:R-:W-:-:S03]  /*62e0*/  SHF.R.U32.HI R21, RZ, UR8, R3 ;  /* 0x00000008ff157c19 */ /* 0x000fc60008011603 */
[----:B------:R-:W-:Y:S02]  /*62f0*/  IMAD.MOV.U32 R2, RZ, RZ, R19 ;  /* 0x000000ffff027224 */ /* 0x000fe400078e0013 */
[----:B------:R-:W-:Y:S01]  /*6300*/  IMAD.MOV.U32 R3, RZ, RZ, R21 ;  /* 0x000000ffff037224 */ /* 0x000fe200078e0015 */
[----:B-1----:R-:W-:Y:S06]  /*6310*/  @!P0 BRA `(.L_x_110) ;  /* 0x0000000000288947 */ /* 0x002fec0003800000 */
        /* <DEDUP_REMOVED lines=10> */
.L_x_110:
[----:B------:R-:W-:Y:S01]  /*63c0*/  ULDC UR8, c[0x0][0x748] ;  /* 0x0001d20000087ab9 */ /* 0x000fe20000000800 */
[----:B--2---:R-:W-:Y:S01]  /*63d0*/  IMAD.MOV R23, RZ, RZ, -R23 ;  /* 0x000000ffff177224 */ /* 0x004fe200078e0a17 */
[----:B------:R-:W-:Y:S01]  /*63e0*/  SHF.R.U64 R3, R2, UR8, R3 ;  /* 0x0000000802037c19 */ /* 0x000fe20008001203 */
[----:B------:R-:W-:Y:S01]  /*63f0*/  ULDC UR8, c[0x0][0x738] ;  /* 0x0001ce0000087ab9 */ /* 0x000fe20000000800 */
[----:B------:R-:W-:Y:S01]  /*6400*/  LOP3.LUT R2, R22, UR14, RZ, 0xc0, !PT ;  /* 0x0000000e16027c12 */ /* 0x000fe2000f8ec0ff */
[----:B0-----:R-:W-:Y:S01]  /*6410*/  @P3 IMAD R17, R20, R23, R13 ;  /* 0x0000001714113224 */ /* 0x001fe200078e020d */
[----:B------:R-:W-:Y:S01]  /*6420*/  LOP3.LUT R18, R18, UR4, RZ, 0xc0, !PT ;  /* 0x0000000412127c12 */ /* 0x000fe2000f8ec0ff */
[----:B------:R-:W-:Y:S01]  /*6430*/  IMAD.MOV R6, RZ, RZ, -R3 ;  /* 0x000000ffff067224 */ /* 0x000fe200078e0a03 */
[----:B------:R-:W-:Y:S01]  /*6440*/  ULDC UR9, c[0x0][0x710] ;  /* 0x0001c40000097ab9 */ /* 0x000fe20000000800 */
[----:B------:R-:W-:Y:S02]  /*6450*/  IMAD R2, R3, UR5, R2 ;  /* 0x0000000503027c24 */ /* 0x000fe4000f8e0202 */
[----:B------:R-:W-:Y:S01]  /*6460*/  IMAD R19, R6, UR8, R19 ;  /* 0x0000000806137c24 */ /* 0x000fe2000f8e0213 */
[----:B------:R-:W-:Y:S01]  /*6470*/  ULDC UR8, c[0x0][0x700] ;  /* 0x0001c00000087ab9 */ /* 0x000fe20000000800 */
[----:B------:R-:W-:-:S02]  /*6480*/  IMAD R17, R2, UR9, R17 ;  /* 0x0000000902117c24 */ /* 0x000fc4000f8e0211 */
[----:B------:R-:W-:Y:S02]  /*6490*/  IMAD R6, R19, UR8, R18 ;  /* 0x0000000813067c24 */ /* 0x000fe4000f8e0212 */
[----:B------:R-:W-:-:S03]  /*64a0*/  IMAD.MOV.U32 R2, RZ, RZ, 0x1 ;  /* 0x00000001ff027424 */ /* 0x000fc600078e00ff */
[----:B------:R-:W-:Y:S02]  /*64b0*/  SEL R18, R6, R17, !P3 ;  /* 0x0000001106127207 */ /* 0x000fe40005800000 */
[----:B------:R-:W-:-:S07]  /*64c0*/  SEL R17, R17, R6, !P3 ;  /* 0x0000000611117207 */ /* 0x000fce0005800000 */
.L_x_108:
[----:B------:R-:W-:Y:S05]  /*64d0*/  BSYNC B1 ;  /* 0x0000000000017941 */ /* 0x000fea0003800000 */
.L_x_107:
[----:B------:R-:W-:-:S13]  /*64e0*/  LOP3.LUT P0, RZ, R2, 0xff, RZ, 0xc0, !PT ;  /* 0x000000ff02ff7812 */ /* 0x000fda000780c0ff */
[----:B------:R-:W-:Y:S05]  /*64f0*/  @P0 BRA `(.L_x_111) ;  /* 0xfffffff4001c0947 */ /* 0x000fea000383ffff */
[----:B------:R-:W-:Y:S05]  /*6500*/  BSYNC B0 ;  /* 0x0000000000007941 */ /* 0x000fea0003800000 */
.L_x_100:
[----:B------:R-:W-:-:S03]  /*6510*/  UMOV UR8, 0xffffffff ;  /* 0xffffffff00087882 */ /* 0x000fc60000000000 */
[----:B------:R-:W-:Y:S05]  /*6520*/  BRA.DIV UR8, `(.L_x_112) ;  /* 0x0000000e08f87947 */ /* 0x000fea000b800000 */
[----:B------:R-:W-:-:S13]  /*6530*/  ELECT P0, URZ, PT ;  /* 0x00000000003f782f */ /* 0x000fda0003800000 */
.L_x_147:
[----:B------:R-:W-:Y:S04]  /*6540*/  BSSY B0, `(.L_x_113) ;  /* 0x00000e8000007945 */ /* 0x000fe80003800000 */
[----:B------:R-:W-:Y:S05]  /*6550*/  @!P0 BRA `(.L_x_114) ;  /* 0x0000000c00988947 */ /* 0x000fea0003800000 */
[----:B------:R-:W-:-:S04]  /*6560*/  LOP3.LUT R0, R0, 0x2, RZ, 0xfc, !PT ;  /* 0x0000000200007812 */ /* 0x000fc800078efcff */
[----:B------:R-:W-:-:S13]  /*6570*/  ISETP.NE.AND P0, PT, R0, 0x3, PT ;  /* 0x000000030000780c */ /* 0x000fda0003f05270 */
[----:B------:R-:W-:Y:S05]  /*6580*/  @!P0 BRA `(.L_x_115) ;  /* 0x0000000000048947 */ /* 0x000fea0003800000 */
[----:B------:R-:W-:Y:S01]  /*6590*/  BPT.TRAP 0x1 ;  /* 0x000000040000795c */ /* 0x000fe20000300000 */
.L_x_115:
[----:B------:R-:W0:Y:S01]  /*65a0*/  S2R R3, SR_CgaCtaId ;  /* 0x0000000000037919 */ /* 0x000e220000008800 */
[----:B------:R-:W-:Y:S02]  /*65b0*/  MOV R0, 0x400 ;  /* 0x0000040000007802 */ /* 0x000fe40000000f00 */
[----:B------:R-:W-:Y:S02]  /*65c0*/  SHF.L.U32 R2, R9, 0x1f, RZ ;  /* 0x0000001f09027819 */ /* 0x000fe400000006ff */
[----:B0-----:R-:W-:-:S05]  /*65d0*/  LEA R3, R3, R0, 0x18 ;  /* 0x0000000003037211 */ /* 0x001fca00078ec0ff */
[----:B------:R-:W-:-:S04]  /*65e0*/  VIADD R3, R3, 0xc8 ;  /* 0x000000c803037836 */ /* 0x000fc80000000000 */
[C---:B------:R-:W-:Y:S02]  /*65f0*/  IMAD R5, R12.reuse, 0x8, R3 ;  /* 0x000000080c057824 */ /* 0x040fe400078e0203 */
[----:B------:R-:W-:Y:S02]  /*6600*/  VIADD R12, R12, 0x1 ;  /* 0x000000010c0c7836 */ /* 0x000fe40000000000 */
[----:B------:R-:W0:Y:S03]  /*6610*/  SYNCS.PHASECHK.TRANS64.TRYWAIT P0, [R5+URZ], R2 ;  /* 0x00000002050075a7 */ /* 0x000e26000800017f */
[----:B------:R-:W-:-:S04]  /*6620*/  ISETP.NE.AND P1, PT, R12, 0x19, PT ;  /* 0x000000190c00780c */ /* 0x000fc80003f25270 */
[----:B------:R-:W-:Y:S02]  /*6630*/  SEL R0, RZ, 0x1, P1 ;  /* 0x00000001ff007807 */ /* 0x000fe40000800000 */
[----:B------:R-:W-:Y:S02]  /*6640*/  SEL R12, R12, RZ, P1 ;  /* 0x000000ff0c0c7207 */ /* 0x000fe40000800000 */
[----:B------:R-:W-:-:S03]  /*6650*/  LOP3.LUT R9, R9, R0, RZ, 0x3c, !PT ;  /* 0x0000000009097212 */ /* 0x000fc600078e3cff */
[----:B------:R-:W-:Y:S01]  /*6660*/  IMAD R7, R12, 0x8, R3 ;  /* 0x000000080c077824 */ /* 0x000fe200078e0203 */
[----:B------:R-:W-:Y:S01]  /*6670*/  SHF.L.U32 R4, R9, 0x1f, RZ ;  /* 0x0000001f09047819 */ /* 0x000fe200000006ff */
[----:B0-----:R-:W-:Y:S06]  /*6680*/  @!P0 BRA `(.L_x_116) ;  /* 0x0000000c00c08947 */ /* 0x001fec0003800000 */
.L_x_148:
[----:B------:R-:W1:Y:S01]  /*6690*/  SYNCS.PHASECHK.TRANS64.TRYWAIT P0, [R7+URZ], R4 ;  /* 0x00000004070075a7 */ /* 0x000e62000800017f */
[----:B------:R-:W-:-:S05]  /*66a0*/  VIADD R0, R12, 0x1 ;  /* 0x000000010c007836 */ /* 0x000fca0000000000 */
[----:B------:R-:W-:-:S04]  /*66b0*/  ISETP.NE.AND P1, PT, R0, 0x19, PT ;  /* 0x000000190000780c */ /* 0x000fc80003f25270 */
[----:B0-----:R-:W-:Y:S02]  /*66c0*/  SEL R2, RZ, 0x1, P1 ;  /* 0x00000001ff027807 */ /* 0x001fe40000800000 */
[----:B------:R-:W-:Y:S02]  /*66d0*/  SEL R0, R0, RZ, P1 ;  /* 0x000000ff00007207 */ /* 0x000fe40000800000 */
[----:B------:R-:W-:-:S03]  /*66e0*/  LOP3.LUT R9, R9, R2, RZ, 0x3c, !PT ;  /* 0x0000000209097212 */ /* 0x000fc600078e3cff */
[----:B------:R-:W-:Y:S01]  /*66f0*/  IMAD R6, R0, 0x8, R3 ;  /* 0x0000000800067824 */ /* 0x000fe200078e0203 */
[----:B------:R-:W-:Y:S01]  /*6700*/  SHF.L.U32 R5, R9, 0x1f, RZ ;  /* 0x0000001f09057819 */ /* 0x000fe200000006ff */
[----:B-1----:R-:W-:Y:S06]  /*6710*/  @!P0 BRA `(.L_x_117) ;  /* 0x0000000c00b08947 */ /* 0x002fec0003800000 */
.L_x_149:
[----:B------:R-:W1:Y:S01]  /*6720*/  SYNCS.PHASECHK.TRANS64.TRYWAIT P0, [R6+URZ], R5 ;  /* 0x00000005060075a7 */ /* 0x000e62000800017f */
[----:B------:R-:W-:-:S05]  /*6730*/  VIADD R0, R0, 0x1 ;  /* 0x0000000100007836 */ /* 0x000fca0000000000 */
[----:B------:R-:W-:-:S04]  /*6740*/  ISETP.NE.AND P1, PT, R0, 0x19, PT ;  /* 0x000000190000780c */ /* 0x000fc80003f25270 */
[----:B------:R-:W-:Y:S02]  /*6750*/  SEL R2, RZ, 0x1, P1 ;  /* 0x00000001ff027807 */ /* 0x000fe40000800000 */
[----:B------:R-:W-:Y:S02]  /*6760*/  SEL R0, R0, RZ, P1 ;  /* 0x000000ff00007207 */ /* 0x000fe40000800000 */
[----:B------:R-:W-:-:S03]  /*6770*/  LOP3.LUT R9, R9, R2, RZ, 0x3c, !PT ;  /* 0x0000000209097212 */ /* 0x000fc600078e3cff */
[----:B0-----:R-:W-:Y:S01]  /*6780*/  IMAD R7, R0, 0x8, R3 ;  /* 0x0000000800077824 */ /* 0x001fe200078e0203 */
[----:B------:R-:W-:Y:S01]  /*6790*/  SHF.L.U32 R4, R9, 0x1f, RZ ;  /* 0x0000001f09047819 */ /* 0x000fe200000006ff */
[----:B-1----:R-:W-:Y:S06]  /*67a0*/  @!P0 BRA `(.L_x_118) ;  /* 0x0000000c00a08947 */ /* 0x002fec0003800000 */
.L_x_150:
        /* <DEDUP_REMOVED lines=9> */
.L_x_151:
        /* <DEDUP_REMOVED lines=9> */
.L_x_152:
        /* <DEDUP_REMOVED lines=9> */
.L_x_153:
        /* <DEDUP_REMOVED lines=9> */
.L_x_154:
        /* <DEDUP_REMOVED lines=9> */
.L_x_155:
        /* <DEDUP_REMOVED lines=9> */
.L_x_156:
        /* <DEDUP_REMOVED lines=9> */
.L_x_157:
        /* <DEDUP_REMOVED lines=9> */
.L_x_158:
        /* <DEDUP_REMOVED lines=9> */
.L_x_159:
        /* <DEDUP_REMOVED lines=9> */
.L_x_160:
        /* <DEDUP_REMOVED lines=9> */
.L_x_161:
        /* <DEDUP_REMOVED lines=9> */
.L_x_162:
        /* <DEDUP_REMOVED lines=9> */
.L_x_163:
        /* <DEDUP_REMOVED lines=9> */
.L_x_164:
        /* <DEDUP_REMOVED lines=9> */
.L_x_165:
        /* <DEDUP_REMOVED lines=9> */
.L_x_166:
        /* <DEDUP_REMOVED lines=9> */
.L_x_167:
        /* <DEDUP_REMOVED lines=9> */
.L_x_168:
        /* <DEDUP_REMOVED lines=9> */
.L_x_169:
        /* <DEDUP_REMOVED lines=9> */
.L_x_170:
[----:B------:R-:W1:Y:S01]  /*72f0*/  SYNCS.PHASECHK.TRANS64.TRYWAIT P0, [R7+URZ], R4 ;  /* 0x00000004070075a7 */ /* 0x000e62000800017f */
[----:B------:R-:W-:-:S05]  /*7300*/  VIADD R0, R0, 0x1 ;  /* 0x0000000100007836 */ /* 0x000fca0000000000 */
[----:B------:R-:W-:-:S04]  /*7310*/  ISETP.NE.AND P1, PT, R0, 0x19, PT ;  /* 0x000000190000780c */ /* 0x000fc80003f25270 */
[----:B------:R-:W-:Y:S02]  /*7320*/  SEL R2, RZ, 0x1, P1 ;  /* 0x00000001ff027807 */ /* 0x000fe40000800000 */
[----:B------:R-:W-:Y:S02]  /*7330*/  SEL R0, R0, RZ, P1 ;  /* 0x000000ff00007207 */ /* 0x000fe40000800000 */
[----:B------:R-:W-:Y:S01]  /*7340*/  LOP3.LUT R2, R9, R2, RZ, 0x3c, !PT ;  /* 0x0000000209027212 */ /* 0x000fe200078e3cff */
[----:B-1----:R-:W-:Y:S06]  /*7350*/  @!P0 BRA `(.L_x_139) ;  /* 0x0000000800588947 */ /* 0x002fec0003800000 */
.L_x_171:
[----:B------:R-:W-:Y:S01]  /*7360*/  IMAD R3, R0, 0x8, R3 ;  /* 0x0000000800037824 */ /* 0x000fe200078e0203 */
[----:B------:R-:W-:-:S07]  /*7370*/  SHF.L.U32 R0, R2, 0x1f, RZ ;  /* 0x0000001f02007819 */ /* 0x000fce00000006ff */
.L_x_140:
[----:B--2---:R2:W3:Y:S02]  /*7380*/  SYNCS.PHASECHK.TRANS64.TRYWAIT P0, [R3+URZ], R0 ;  /* 0x00000000030075a7 */ /* 0x0044e4000800017f */
[----:B---3--:R-:W-:Y:S05]  /*7390*/  @!P0 NANOSLEEP.SYNCS 0x989680 ;  /* 0x009896800000895d */ /* 0x008fea0003900000 */
[----:B------:R-:W3:Y:S02]  /*73a0*/  @!P0 SYNCS.PHASECHK.TRANS64 P0, [R3+URZ], R0 ;  /* 0x00000000030085a7 */ /* 0x000ee4000800007f */
[----:B---3--:R-:W-:Y:S05]  /*73b0*/  @!P0 BRA `(.L_x_140) ;  /* 0xfffffffc00f08947 */ /* 0x008fea000383ffff */
.L_x_114:
[----:B------:R-:W-:Y:S05]  /*73c0*/  BSYNC B0 ;  /* 0x0000000000007941 */ /* 0x000fea0003800000 */
.L_x_113:
[----:B------:R-:W-:Y:S05]  /*73d0*/  EXIT ;  /* 0x000000000000794d */ /* 0x000fea0003800000 */
.L_x_22:
[----:B-1----:R-:W-:-:S04]  /*73e0*/  IMAD.U32 R80, RZ, RZ, UR8 ;  /* 0x00000008ff507e24 */ /* 0x002fc8000f8e00ff */
[----:B------:R1:W4:Y:S03]  /*73f0*/  SYNCS.PHASECHK.TRANS64.TRYWAIT P1, [R80+URZ], R75 ;  /* 0x0000004b500075a7 */ /* 0x000326000802017f */
[----:B----4-:R-:W-:Y:S05]  /*7400*/  @!P1 NANOSLEEP.SYNCS 0x989680 ;  /* 0x009896800000995d */ /* 0x010fea0003900000 */
[----:B------:R-:W4:Y:S02]  /*7410*/  @!P1 SYNCS.PHASECHK.TRANS64 P1, [R80+URZ], R75 ;  /* 0x0000004b500095a7 */ /* 0x000f24000802007f */
[----:B----4-:R-:W-:Y:S05]  /*7420*/  @!P1 BRA `(.L_x_22) ;  /* 0xfffffffc00ec9947 */ /* 0x010fea000383ffff */
[----:B------:R-:W-:Y:S05]  /*7430*/  BRA `(.L_x_21) ;  /* 0xffffffa800147947 */ /* 0x000fea000383ffff */
.L_x_101:
[----:B------:R-:W-:Y:S01]  /*7440*/  BSSY B1, `(.L_x_141) ;  /* 0x0000006000017945 */ /* 0x000fe20003800000 */
[----:B------:R-:W-:-:S07]  /*7450*/  IMAD.MOV.U32 R2, RZ, RZ, -0x1 ;  /* 0xffffffffff027424 */ /* 0x000fce00078e00ff */
[----:B------:R-:W-:Y:S05]  /*7460*/  WARPSYNC.COLLECTIVE R2, `(.L_x_142) ;  /* 0x00000000020c7348 */ /* 0x000fea0003c00000 */
[----:B------:R-:W-:Y:S02]  /*7470*/  ELECT P0, UR62, PT ;  /* 0x00000000003e782f */ /* 0x000fe40003800000 */
[----:B------:R-:W-:Y:S01]  /*7480*/  MOV R2, UR62 ;  /* 0x0000003e00027c02 */ /* 0x000fe20008000f00 */
[----:B------:R-:W-:Y:S10]  /*7490*/  ENDCOLLECTIVE ;  /* 0x000000000000791b */ /* 0x000ff40003800000 */
.L_x_142:
[----:B------:R-:W-:Y:S05]  /*74a0*/  BSYNC B1 ;  /* 0x0000000000017941 */ /* 0x000fea0003800000 */
.L_x_141:
[----:B------:R-:W-:Y:S05]  /*74b0*/  BRA `(.L_x_143) ;  /* 0xffffffe400387947 */ /* 0x000fea000383ffff */
.L_x_104:
[----:B0-----:R0:W1:Y:S02]  /*74c0*/  SYNCS.PHASECHK.TRANS64.TRYWAIT P0, [R18+URZ+0xc8], R7 ;  /* 0x0000c807120075a7 */ /* 0x001064000800017f */
[----:B-1----:R-:W-:Y:S05]  /*74d0*/  @!P0 NANOSLEEP.SYNCS 0x989680 ;  /* 0x009896800000895d */ /* 0x002fea0003900000 */
[----:B------:R-:W1:Y:S02]  /*74e0*/  @!P0 SYNCS.PHASECHK.TRANS64 P0, [R18+URZ+0xc8], R7 ;  /* 0x0000c807120085a7 */ /* 0x000e64000800007f */
[----:B-1----:R-:W-:Y:S05]  /*74f0*/  @!P0 BRA `(.L_x_104) ;  /* 0xfffffffc00f08947 */ /* 0x002fea000383ffff */
[----:B------:R-:W-:Y:S05]  /*7500*/  BRA `(.L_x_144) ;  /* 0xffffffe400747947 */ /* 0x000fea000383ffff */
.L_x_112:
[----:B------:R-:W-:Y:S01]  /*7510*/  BSSY B0, `(.L_x_145) ;  /* 0x0000006000007945 */ /* 0x000fe20003800000 */
[----:B------:R-:W-:-:S07]  /*7520*/  IMAD.MOV.U32 R2, RZ, RZ, -0x1 ;  /* 0xffffffffff027424 */ /* 0x000fce00078e00ff */
[----:B------:R-:W-:Y:S05]  /*7530*/  WARPSYNC.COLLECTIVE R2, `(.L_x_146) ;  /* 0x00000000020c7348 */ /* 0x000fea0003c00000 */
[----:B------:R-:W-:Y:S02]  /*7540*/  ELECT P0, UR62, PT ;  /* 0x00000000003e782f */ /* 0x000fe40003800000 */
[----:B------:R-:W-:Y:S01]  /*7550*/  MOV R2, UR62 ;  /* 0x0000003e00027c02 */ /* 0x000fe20008000f00 */
[----:B------:R-:W-:Y:S10]  /*7560*/  ENDCOLLECTIVE ;  /* 0x000000000000791b */ /* 0x000ff40003800000 */
.L_x_146:
[----:B------:R-:W-:Y:S05]  /*7570*/  BSYNC B0 ;  /* 0x0000000000007941 */ /* 0x000fea0003800000 */
.L_x_145:
[----:B------:R-:W-:Y:S05]  /*7580*/  BRA `(.L_x_147) ;  /* 0xffffffec00ec7947 */ /* 0x000fea000383ffff */
.L_x_116:
[----:B0-----:R0:W1:Y:S02]  /*7590*/  SYNCS.PHASECHK.TRANS64.TRYWAIT P0, [R5+URZ], R2 ;  /* 0x00000002050075a7 */ /* 0x001064000800017f */
[----:B-1----:R-:W-:Y:S05]  /*75a0*/  @!P0 NANOSLEEP.SYNCS 0x989680 ;  /* 0x009896800000895d */ /* 0x002fea0003900000 */
[----:B------:R-:W1:Y:S02]  /*75b0*/  @!P0 SYNCS.PHASECHK.TRANS64 P0, [R5+URZ], R2 ;  /* 0x00000002050085a7 */ /* 0x000e64000800007f */
[----:B-1----:R-:W-:Y:S05]  /*75c0*/  @!P0 BRA `(.L_x_116) ;  /* 0xfffffffc00f08947 */ /* 0x002fea000383ffff */
[----:B------:R-:W-:Y:S05]  /*75d0*/  BRA `(.L_x_148) ;  /* 0xfffffff0002c7947 */ /* 0x000fea000383ffff */
.L_x_117:
[----:B0-----:R0:W1:Y:S02]  /*75e0*/  SYNCS.PHASECHK.TRANS64.TRYWAIT P0, [R7+URZ], R4 ;  /* 0x00000004070075a7 */ /* 0x001064000800017f */
[----:B-1----:R-:W-:Y:S05]  /*75f0*/  @!P0 NANOSLEEP.SYNCS 0x989680 ;  /* 0x009896800000895d */ /* 0x002fea0003900000 */
[----:B------:R-:W1:Y:S02]  /*7600*/  @!P0 SYNCS.PHASECHK.TRANS64 P0, [R7+URZ], R4 ;  /* 0x00000004070085a7 */ /* 0x000e64000800007f */
[----:B-1----:R-:W-:Y:S05]  /*7610*/  @!P0 BRA `(.L_x_117) ;  /* 0xfffffffc00f08947 */ /* 0x002fea000383ffff */
[----:B------:R-:W-:Y:S05]  /*7620*/  BRA `(.L_x_149) ;  /* 0xfffffff0003c7947 */ /* 0x000fea000383ffff */
.L_x_118:
[----:B0-----:R0:W1:Y:S02]  /*7630*/  SYNCS.PHASECHK.TRANS64.TRYWAIT P0, [R6+URZ], R5 ;  /* 0x00000005060075a7 */ /* 0x001064000800017f */
[----:B-1----:R-:W-:Y:S05]  /*7640*/  @!P0 NANOSLEEP.SYNCS 0x989680 ;  /* 0x009896800000895d */ /* 0x002fea0003900000 */
[----:B------:R-:W1:Y:S02]  /*7650*/  @!P0 SYNCS.PHASECHK.TRANS64 P0, [R6+URZ], R5 ;  /* 0x00000005060085a7 */ /* 0x000e64000800007f */
[----:B-1----:R-:W-:Y:S05]  /*7660*/  @!P0 BRA `(.L_x_118) ;  /* 0xfffffffc00f08947 */ /* 0x002fea000383ffff */
[----:B------:R-:W-:Y:S05]  /*7670*/  BRA `(.L_x_150) ;  /* 0xfffffff0004c7947 */ /* 0x000fea000383ffff */
.L_x_119:
[----:B0-----:R0:W1:Y:S02]  /*7680*/  SYNCS.PHASECHK.TRANS64.TRYWAIT P0, [R7+URZ], R4 ;  /* 0x00000004070075a7 */ /* 0x001064000800017f */
[----:B-1----:R-:W-:Y:S05]  /*7690*/  @!P0 NANOSLEEP.SYNCS 0x989680 ;  /* 0x009896800000895d */ /* 0x002fea0003900000 */
[----:B------:R-:W1:Y:S02]  /*76a0*/  @!P0 SYNCS.PHASECHK.TRANS64 P0, [R7+URZ], R4 ;  /* 0x00000004070085a7 */ /* 0x000e64000800007f */
[----:B-1----:R-:W-:Y:S05]  /*76b0*/  @!P0 BRA `(.L_x_119) ;  /* 0xfffffffc00f08947 */ /* 0x002fea000383ffff */
[----:B------:R-:W-:Y:S05]  /*76c0*/  BRA `(.L_x_151) ;  /* 0xfffffff0005c7947 */ /* 0x000fea000383ffff */
.L_x_120:
[----:B0-----:R0:W1:Y:S02]  /*76d0*/  SYNCS.PHASECHK.TRANS64.TRYWAIT P0, [R6+URZ], R5 ;  /* 0x00000005060075a7 */ /* 0x001064000800017f */
[----:B-1----:R-:W-:Y:S05]  /*76e0*/  @!P0 NANOSLEEP.SYNCS 0x989680 ;  /* 0x009896800000895d */ /* 0x002fea0003900000 */
[----:B------:R-:W1:Y:S02]  /*76f0*/  @!P0 SYNCS.PHASECHK.TRANS64 P0, [R6+URZ], R5 ;  /* 0x00000005060085a7 */ /* 0x000e64000800007f */
[----:B-1----:R-:W-:Y:S05]  /*7700*/  @!P0 BRA `(.L_x_120) ;  /* 0xfffffffc00f08947 */ /* 0x002fea000383ffff */
[----:B------:R-:W-:Y:S05]  /*7710*/  BRA `(.L_x_152) ;  /* 0xfffffff0006c7947 */ /* 0x000fea000383ffff */
.L_x_121:
[----:B0-----:R0:W1:Y:S02]  /*7720*/  SYNCS.PHASECHK.TRANS64.TRYWAIT P0, [R7+URZ], R4 ;  /* 0x00000004070075a7 */ /* 0x001064000800017f */
[----:B-1----:R-:W-:Y:S05]  /*7730*/  @!P0 NANOSLEEP.SYNCS 0x989680 ;  /* 0x009896800000895d */ /* 0x002fea0003900000 */
[----:B------:R-:W1:Y:S02]  /*7740*/  @!P0 SYNCS.PHASECHK.TRANS64 P0, [R7+URZ], R4 ;  /* 0x00000004070085a7 */ /* 0x000e64000800007f */
[----:B-1----:R-:W-:Y:S05]  /*7750*/  @!P0 BRA `(.L_x_121) ;  /* 0xfffffffc00f08947 */ /* 0x002fea000383ffff */
[----:B------:R-:W-:Y:S05]  /*7760*/  BRA `(.L_x_153) ;  /* 0xfffffff0007c7947 */ /* 0x000fea000383ffff */
.L_x_122:
[----:B0-----:R0:W1:Y:S02]  /*7770*/  SYNCS.PHASECHK.TRANS64.TRYWAIT P0, [R6+URZ], R5 ;  /* 0x00000005060075a7 */ /* 0x001064000800017f */
[----:B-1----:R-:W-:Y:S05]  /*7780*/  @!P0 NANOSLEEP.SYNCS 0x989680 ;  /* 0x009896800000895d */ /* 0x002fea0003900000 */
[----:B------:R-:W1:Y:S02]  /*7790*/  @!P0 SYNCS.PHASECHK.TRANS64 P0, [R6+URZ], R5 ;  /* 0x00000005060085a7 */ /* 0x000e64000800007f */
[----:B-1----:R-:W-:Y:S05]  /*77a0*/  @!P0 BRA `(.L_x_122) ;  /* 0xfffffffc00f08947 */ /* 0x002fea000383ffff */
[----:B------:R-:W-:Y:S05]  /*77b0*/  BRA `(.L_x_154) ;  /* 0xfffffff0008c7947 */ /* 0x000fea000383ffff */
.L_x_123:
[----:B0-----:R0:W1:Y:S02]  /*77c0*/  SYNCS.PHASECHK.TRANS64.TRYWAIT P0, [R7+URZ], R4 ;  /* 0x00000004070075a7 */ /* 0x001064000800017f */
[----:B-1----:R-:W-:Y:S05]  /*77d0*/  @!P0 NANOSLEEP.SYNCS 0x989680 ;  /* 0x009896800000895d */ /* 0x002fea0003900000 */
[----:B------:R-:W1:Y:S02]  /*77e0*/  @!P0 SYNCS.PHASECHK.TRANS64 P0, [R7+URZ], R4 ;  /* 0x00000004070085a7 */ /* 0x000e64000800007f */
[----:B-1----:R-:W-:Y:S05]  /*77f0*/  @!P0 BRA `(.L_x_123) ;  /* 0xfffffffc00f08947 */ /* 0x002fea000383ffff */
[----:B------:R-:W-:Y:S05]  /*7800*/  BRA `(.L_x_155) ;  /* 0xfffffff0009c7947 */ /* 0x000fea000383ffff */
.L_x_124:
[----:B0-----:R0:W1:Y:S02]  /*7810*/  SYNCS.PHASECHK.TRANS64.TRYWAIT P0, [R6+URZ], R5 ;  /* 0x00000005060075a7 */ /* 0x001064000800017f */
[----:B-1----:R-:W-:Y:S05]  /*7820*/  @!P0 NANOSLEEP.SYNCS 0x989680 ;  /* 0x009896800000895d */ /* 0x002fea0003900000 */
[----:B------:R-:W1:Y:S02]  /*7830*/  @!P0 SYNCS.PHASECHK.TRANS64 P0, [R6+URZ], R5 ;  /* 0x00000005060085a7 */ /* 0x000e64000800007f */
[----:B-1----:R-:W-:Y:S05]  /*7840*/  @!P0 BRA `(.L_x_124) ;  /* 0xfffffffc00f08947 */ /* 0x002fea000383ffff */
[----:B------:R-:W-:Y:S05]  /*7850*/  BRA `(.L_x_156) ;  /* 0xfffffff000ac7947 */ /* 0x000fea000383ffff */
.L_x_125:
[----:B0-----:R0:W1:Y:S02]  /*7860*/  SYNCS.PHASECHK.TRANS64.TRYWAIT P0, [R7+URZ], R4 ;  /* 0x00000004070075a7 */ /* 0x001064000800017f */
[----:B-1----:R-:W-:Y:S05]  /*7870*/  @!P0 NANOSLEEP.SYNCS 0x989680 ;  /* 0x009896800000895d */ /* 0x002fea0003900000 */
[----:B------:R-:W1:Y:S02]  /*7880*/  @!P0 SYNCS.PHASECHK.TRANS64 P0, [R7+URZ], R4 ;  /* 0x00000004070085a7 */ /* 0x000e64000800007f */
[----:B-1----:R-:W-:Y:S05]  /*7890*/  @!P0 BRA `(.L_x_125) ;  /* 0xfffffffc00f08947 */ /* 0x002fea000383ffff */
[----:B------:R-:W-:Y:S05]  /*78a0*/  BRA `(.L_x_157) ;  /* 0xfffffff000bc7947 */ /* 0x000fea000383ffff */
.L_x_126:
[----:B0-----:R0:W1:Y:S02]  /*78b0*/  SYNCS.PHASECHK.TRANS64.TRYWAIT P0, [R6+URZ], R5 ;  /* 0x00000005060075a7 */ /* 0x001064000800017f */
[----:B-1----:R-:W-:Y:S05]  /*78c0*/  @!P0 NANOSLEEP.SYNCS 0x989680 ;  /* 0x009896800000895d */ /* 0x002fea0003900000 */
[----:B------:R-:W1:Y:S02]  /*78d0*/  @!P0 SYNCS.PHASECHK.TRANS64 P0, [R6+URZ], R5 ;  /* 0x00000005060085a7 */ /* 0x000e64000800007f */
[----:B-1----:R-:W-:Y:S05]  /*78e0*/  @!P0 BRA `(.L_x_126) ;  /* 0xfffffffc00f08947 */ /* 0x002fea000383ffff */
[----:B------:R-:W-:Y:S05]  /*78f0*/  BRA `(.L_x_158) ;  /* 0xfffffff000cc7947 */ /* 0x000fea000383ffff */
.L_x_127:
[----:B0-----:R0:W1:Y:S02]  /*7900*/  SYNCS.PHASECHK.TRANS64.TRYWAIT P0, [R7+URZ], R4 ;  /* 0x00000004070075a7 */ /* 0x001064000800017f */
[----:B-1----:R-:W-:Y:S05]  /*7910*/  @!P0 NANOSLEEP.SYNCS 0x989680 ;  /* 0x009896800000895d */ /* 0x002fea0003900000 */
[----:B------:R-:W1:Y:S02]  /*7920*/  @!P0 SYNCS.PHASECHK.TRANS64 P0, [R7+URZ], R4 ;  /* 0x00000004070085a7 */ /* 0x000e64000800007f */
[----:B-1----:R-:W-:Y:S05]  /*7930*/  @!P0 BRA `(.L_x_127) ;  /* 0xfffffffc00f08947 */ /* 0x002fea000383ffff */
[----:B------:R-:W-:Y:S05]  /*7940*/  BRA `(.L_x_159) ;  /* 0xfffffff000dc7947 */ /* 0x000fea000383ffff */
.L_x_128:
[----:B0-----:R0:W1:Y:S02]  /*7950*/  SYNCS.PHASECHK.TRANS64.TRYWAIT P0, [R6+URZ], R5 ;  /* 0x00000005060075a7 */ /* 0x001064000800017f */
[----:B-1----:R-:W-:Y:S05]  /*7960*/  @!P0 NANOSLEEP.SYNCS 0x989680 ;  /* 0x009896800000895d */ /* 0x002fea0003900000 */
[----:B------:R-:W1:Y:S02]  /*7970*/  @!P0 SYNCS.PHASECHK.TRANS64 P0, [R6+URZ], R5 ;  /* 0x00000005060085a7 */ /* 0x000e64000800007f */
[----:B-1----:R-:W-:Y:S05]  /*7980*/  @!P0 BRA `(.L_x_128) ;  /* 0xfffffffc00f08947 */ /* 0x002fea000383ffff */
[----:B------:R-:W-:Y:S05]  /*7990*/  BRA `(.L_x_160) ;  /* 0xfffffff000ec7947 */ /* 0x000fea000383ffff */
.L_x_129:
[----:B0-----:R0:W1:Y:S02]  /*79a0*/  SYNCS.PHASECHK.TRANS64.TRYWAIT P0, [R7+URZ], R4 ;  /* 0x00000004070075a7 */ /* 0x001064000800017f */
[----:B-1----:R-:W-:Y:S05]  /*79b0*/  @!P0 NANOSLEEP.SYNCS 0x989680 ;  /* 0x009896800000895d */ /* 0x002fea0003900000 */
[----:B------:R-:W1:Y:S02]  /*79c0*/  @!P0 SYNCS.PHASECHK.TRANS64 P0, [R7+URZ], R4 ;  /* 0x00000004070085a7 */ /* 0x000e64000800007f */
[----:B-1----:R-:W-:Y:S05]  /*79d0*/  @!P0 BRA `(.L_x_129) ;  /* 0xfffffffc00f08947 */ /* 0x002fea000383ffff */
[----:B------:R-:W-:Y:S05]  /*79e0*/  BRA `(.L_x_161) ;  /* 0xfffffff000fc7947 */ /* 0x000fea000383ffff */
.L_x_130:
[----:B0-----:R0:W1:Y:S02]  /*79f0*/  SYNCS.PHASECHK.TRANS64.TRYWAIT P0, [R6+URZ], R5 ;  /* 0x00000005060075a7 */ /* 0x001064000800017f */
[----:B-1----:R-:W-:Y:S05]  /*7a00*/  @!P0 NANOSLEEP.SYNCS 0x989680 ;  /* 0x009896800000895d */ /* 0x002fea0003900000 */
[----:B------:R-:W1:Y:S02]  /*7a10*/  @!P0 SYNCS.PHASECHK.TRANS64 P0, [R6+URZ], R5 ;  /* 0x00000005060085a7 */ /* 0x000e64000800007f */
[----:B-1----:R-:W-:Y:S05]  /*7a20*/  @!P0 BRA `(.L_x_130) ;  /* 0xfffffffc00f08947 */ /* 0x002fea000383ffff */
[----:B------:R-:W-:Y:S05]  /*7a30*/  BRA `(.L_x_162) ;  /* 0xfffffff4000c7947 */ /* 0x000fea000383ffff */
.L_x_131:
[----:B0-----:R0:W1:Y:S02]  /*7a40*/  SYNCS.PHASECHK.TRANS64.TRYWAIT P0, [R7+URZ], R4 ;  /* 0x00000004070075a7 */ /* 0x001064000800017f */
[----:B-1----:R-:W-:Y:S05]  /*7a50*/  @!P0 NANOSLEEP.SYNCS 0x989680 ;  /* 0x009896800000895d */ /* 0x002fea0003900000 */
[----:B------:R-:W1:Y:S02]  /*7a60*/  @!P0 SYNCS.PHASECHK.TRANS64 P0, [R7+URZ], R4 ;  /* 0x00000004070085a7 */ /* 0x000e64000800007f */
[----:B-1----:R-:W-:Y:S05]  /*7a70*/  @!P0 BRA `(.L_x_131) ;  /* 0xfffffffc00f08947 */ /* 0x002fea000383ffff */
[----:B------:R-:W-:Y:S05]  /*7a80*/  BRA `(.L_x_163) ;  /* 0xfffffff4001c7947 */ /* 0x000fea000383ffff */
.L_x_132:
[----:B0-----:R0:W1:Y:S02]  /*7a90*/  SYNCS.PHASECHK.TRANS64.TRYWAIT P0, [R6+URZ], R5 ;  /* 0x00000005060075a7 */ /* 0x001064000800017f */
[----:B-1----:R-:W-:Y:S05]  /*7aa0*/  @!P0 NANOSLEEP.SYNCS 0x989680 ;  /* 0x009896800000895d */ /* 0x002fea0003900000 */
[----:B------:R-:W1:Y:S02]  /*7ab0*/  @!P0 SYNCS.PHASECHK.TRANS64 P0, [R6+URZ], R5 ;  /* 0x00000005060085a7 */ /* 0x000e64000800007f */
[----:B-1----:R-:W-:Y:S05]  /*7ac0*/  @!P0 BRA `(.L_x_132) ;  /* 0xfffffffc00f08947 */ /* 0x002fea000383ffff */
[----:B------:R-:W-:Y:S05]  /*7ad0*/  BRA `(.L_x_164) ;  /* 0xfffffff4002c7947 */ /* 0x000fea000383ffff */
.L_x_133:
[----:B0-----:R0:W1:Y:S02]  /*7ae0*/  SYNCS.PHASECHK.TRANS64.TRYWAIT P0, [R7+URZ], R4 ;  /* 0x00000004070075a7 */ /* 0x001064000800017f */
[----:B-1----:R-:W-:Y:S05]  /*7af0*/  @!P0 NANOSLEEP.SYNCS 0x989680 ;  /* 0x009896800000895d */ /* 0x002fea0003900000 */
[----:B------:R-:W1:Y:S02]  /*7b00*/  @!P0 SYNCS.PHASECHK.TRANS64 P0, [R7+URZ], R4 ;  /* 0x00000004070085a7 */ /* 0x000e64000800007f */
[----:B-1----:R-:W-:Y:S05]  /*7b10*/  @!P0 BRA `(.L_x_133) ;  /* 0xfffffffc00f08947 */ /* 0x002fea000383ffff */
[----:B------:R-:W-:Y:S05]  /*7b20*/  BRA `(.L_x_165) ;  /* 0xfffffff4003c7947 */ /* 0x000fea000383ffff */
.L_x_134:
[----:B0-----:R0:W1:Y:S02]  /*7b30*/  SYNCS.PHASECHK.TRANS64.TRYWAIT P0, [R6+URZ], R5 ;  /* 0x00000005060075a7 */ /* 0x001064000800017f */
[----:B-1----:R-:W-:Y:S05]  /*7b40*/  @!P0 NANOSLEEP.SYNCS 0x989680 ;  /* 0x009896800000895d */ /* 0x002fea0003900000 */
[----:B------:R-:W1:Y:S02]  /*7b50*/  @!P0 SYNCS.PHASECHK.TRANS64 P0, [R6+URZ], R5 ;  /* 0x00000005060085a7 */ /* 0x000e64000800007f */
[----:B-1----:R-:W-:Y:S05]  /*7b60*/  @!P0 BRA `(.L_x_134) ;  /* 0xfffffffc00f08947 */ /* 0x002fea000383ffff */
[----:B------:R-:W-:Y:S05]  /*7b70*/  BRA `(.L_x_166) ;  /* 0xfffffff4004c7947 */ /* 0x000fea000383ffff */
.L_x_135:
[----:B0-----:R0:W1:Y:S02]  /*7b80*/  SYNCS.PHASECHK.TRANS64.TRYWAIT P0, [R7+URZ], R4 ;  /* 0x00000004070075a7 */ /* 0x001064000800017f */
[----:B-1----:R-:W-:Y:S05]  /*7b90*/  @!P0 NANOSLEEP.SYNCS 0x989680 ;  /* 0x009896800000895d */ /* 0x002fea0003900000 */
[----:B------:R-:W1:Y:S02]  /*7ba0*/  @!P0 SYNCS.PHASECHK.TRANS64 P0, [R7+URZ], R4 ;  /* 0x00000004070085a7 */ /* 0x000e64000800007f */
[----:B-1----:R-:W-:Y:S05]  /*7bb0*/  @!P0 BRA `(.L_x_135) ;  /* 0xfffffffc00f08947 */ /* 0x002fea000383ffff */
[----:B------:R-:W-:Y:S05]  /*7bc0*/  BRA `(.L_x_167) ;  /* 0xfffffff4005c7947 */ /* 0x000fea000383ffff */
.L_x_136:
[----:B0-----:R0:W1:Y:S02]  /*7bd0*/  SYNCS.PHASECHK.TRANS64.TRYWAIT P0, [R6+URZ], R5 ;  /* 0x00000005060075a7 */ /* 0x001064000800017f */
[----:B-1----:R-:W-:Y:S05]  /*7be0*/  @!P0 NANOSLEEP.SYNCS 0x989680 ;  /* 0x009896800000895d */ /* 0x002fea0003900000 */
[----:B------:R-:W1:Y:S02]  /*7bf0*/  @!P0 SYNCS.PHASECHK.TRANS64 P0, [R6+URZ], R5 ;  /* 0x00000005060085a7 */ /* 0x000e64000800007f */
[----:B-1----:R-:W-:Y:S05]  /*7c00*/  @!P0 BRA `(.L_x_136) ;  /* 0xfffffffc00f08947 */ /* 0x002fea000383ffff */
[----:B------:R-:W-:Y:S05]  /*7c10*/  BRA `(.L_x_168) ;  /* 0xfffffff4006c7947 */ /* 0x000fea000383ffff */
.L_x_137:
[----:B0-----:R0:W1:Y:S02]  /*7c20*/  SYNCS.PHASECHK.TRANS64.TRYWAIT P0, [R7+URZ], R4 ;  /* 0x00000004070075a7 */ /* 0x001064000800017f */
[----:B-1----:R-:W-:Y:S05]  /*7c30*/  @!P0 NANOSLEEP.SYNCS 0x989680 ;  /* 0x009896800000895d */ /* 0x002fea0003900000 */
[----:B------:R-:W1:Y:S02]  /*7c40*/  @!P0 SYNCS.PHASECHK.TRANS64 P0, [R7+URZ], R4 ;  /* 0x00000004070085a7 */ /* 0x000e64000800007f */
[----:B-1----:R-:W-:Y:S05]  /*7c50*/  @!P0 BRA `(.L_x_137) ;  /* 0xfffffffc00f08947 */ /* 0x002fea000383ffff */
[----:B------:R-:W-:Y:S05]  /*7c60*/  BRA `(.L_x_169) ;  /* 0xfffffff4007c7947 */ /* 0x000fea000383ffff */
.L_x_138:
[----:B0-----:R0:W1:Y:S02]  /*7c70*/  SYNCS.PHASECHK.TRANS64.TRYWAIT P0, [R6+URZ], R5 ;  /* 0x00000005060075a7 */ /* 0x001064000800017f */
[----:B-1----:R-:W-:Y:S05]  /*7c80*/  @!P0 NANOSLEEP.SYNCS 0x989680 ;  /* 0x009896800000895d */ /* 0x002fea0003900000 */
[----:B------:R-:W1:Y:S02]  /*7c90*/  @!P0 SYNCS.PHASECHK.TRANS64 P0, [R6+URZ], R5 ;  /* 0x00000005060085a7 */ /* 0x000e64000800007f */
[----:B-1----:R-:W-:Y:S05]  /*7ca0*/  @!P0 BRA `(.L_x_138) ;  /* 0xfffffffc00f08947 */ /* 0x002fea000383ffff */
[----:B------:R-:W-:Y:S05]  /*7cb0*/  BRA `(.L_x_170) ;  /* 0xfffffff4008c7947 */ /* 0x000fea000383ffff */
.L_x_139:
[----:B-1----:R1:W2:Y:S02]  /*7cc0*/  SYNCS.PHASECHK.TRANS64.TRYWAIT P0, [R7+URZ], R4 ;  /* 0x00000004070075a7 */ /* 0x0022a4000800017f */
[----:B--2---:R-:W-:Y:S05]  /*7cd0*/  @!P0 NANOSLEEP.SYNCS 0x989680 ;  /* 0x009896800000895d */ /* 0x004fea0003900000 */
[----:B------:R-:W2:Y:S02]  /*7ce0*/  @!P0 SYNCS.PHASECHK.TRANS64 P0, [R7+URZ], R4 ;  /* 0x00000004070085a7 */ /* 0x000ea4000800007f */
[----:B--2---:R-:W-:Y:S05]  /*7cf0*/  @!P0 BRA `(.L_x_139) ;  /* 0xfffffffc00f08947 */ /* 0x004fea000383ffff */
[----:B------:R-:W-:Y:S05]  /*7d00*/  BRA `(.L_x_171) ;  /* 0xfffffff400947947 */ /* 0x000fea000383ffff */
.L_x_172:
[----:B------:R-:W-:-:S00]  /*7d10*/  BRA `(.L_x_172) ;  /* 0xfffffffc00fc7947 */ /* 0x000fc0000383ffff */
[----:B------:R-:W-:-:S00]  /*7d20*/  NOP ;  /* 0x0000000000007918 */ /* 0x000fc00000000000 */
        /* <DEDUP_REMOVED lines=13> */
.L_x_173:


//--------------------- .nv.shared._ZN7cutlass13device_kernelINS_4gemm6kernel13GemmUniversalIN4cute5tupleIJiiiiEEENS1_10collective13CollectiveMmaINS1_43MainloopSm90TmaGmmaWarpSpecializedSparseFP8ILi25ENS5_IJNS4_1CILi1EEENSA_ILi2EEESB_EEENS1_35KernelTmaWarpSpecializedCooperativeEEENS5_IJNSA_ILi128EEENSA_ILi64EEESH_EEENS_12float_e4m3_tENS5_IJNS4_6LayoutINS5_IJiNS5_IJSC_iEEEiEEENS5_IJlNS5_IJSB_SC_EEElEEEEENSK_INS5_IJNS5_IJSH_iEEESQ_iEEENS5_IJNS5_IJSH_NSA_ILi4096EEEEEENS5_IJSB_lEEElEEEEEEEESJ_NS5_IJlSB_lEEENS4_8TiledMMAINS4_8MMA_AtomIJNS4_4SM904GMMA6SPARSE31GMMA_64x64x64_F32E4M3E4M3_SS_TNILNS12_7ScaleInE1ELS15_1ELNS12_9SparseSelE0EEEEEENSK_INS5_IJSC_SB_SB_EEENS5_IJSB_NSA_ILi0EEES1A_EEEEENS5_IJNS4_10UnderscoreES1D_S1D_EEEEENS4_23SM90_TMA_LOAD_MULTICASTENS4_14ComposedLayoutINS4_7SwizzleILi1ELi4ELi3EEENS4_25smem_sparse_ptr_flag_bitsILi2ELi8EEENSK_INS5_IJNS5_IJSB_NSA_ILi8EEEEEENS5_IJSC_NSA_ILi32EEEEEEEEENS5_IJNS5_IJS1A_SH_EEESN_EEEEEEEvNS4_8identityENS4_13SM90_TMA_LOADENS1H_INS1I_ILi2ELi4ELi3EEENS4_18smem_ptr_flag_bitsILi8EEENSK_INS5_IJS1M_SH_EEENS5_IJSH_SB_EEEEEEEvS1V_EENS_8epilogue10collective6detail29Sm90TmaWarpSpecializedAdapterINS26_15DefaultEpilogueIfNS5_IJSB_llEEES2A_NS25_6thread17LinearCombinationIfLi1EffLNS2B_9ScaleType4KindE0ELNS_15FloatRoundStyleE2EfEENS1_15EpilogueDefaultEEEEEvvEEEEvNT_6ParamsE --------------------------
	.section	.nv.shared._ZN7cutlass13device_kernelINS_4gemm6kernel13GemmUniversalIN4cute5tupleIJiiiiEEENS1_10collective13CollectiveMmaINS1_43MainloopSm90TmaGmmaWarpSpecializedSparseFP8ILi25ENS5_IJNS4_1CILi1EEENSA_ILi2EEESB_EEENS1_35KernelTmaWarpSpecializedCooperativeEEENS5_IJNSA_ILi128EEENSA_ILi64EEESH_EEENS_12float_e4m3_tENS5_IJNS4_6LayoutINS5_IJiNS5_IJSC_iEEEiEEENS5_IJlNS5_IJSB_SC_EEElEEEEENSK_INS5_IJNS5_IJSH_iEEESQ_iEEENS5_IJNS5_IJSH_NSA_ILi4096EEEEEENS5_IJSB_lEEElEEEEEEEESJ_NS5_IJlSB_lEEENS4_8TiledMMAINS4_8MMA_AtomIJNS4_4SM904GMMA6SPARSE31GMMA_64x64x64_F32E4M3E4M3_SS_TNILNS12_7ScaleInE1ELS15_1ELNS12_9SparseSelE0EEEEEENSK_INS5_IJSC_SB_SB_EEENS5_IJSB_NSA_ILi0EEES1A_EEEEENS5_IJNS4_10UnderscoreES1D_S1D_EEEEENS4_23SM90_TMA_LOAD_MULTICASTENS4_14ComposedLayoutINS4_7SwizzleILi1ELi4ELi3EEENS4_25smem_sparse_ptr_flag_bitsILi2ELi8EEENSK_INS5_IJNS5_IJSB_NSA_ILi8EEEEEENS5_IJSC_NSA_ILi32EEEEEEEEENS5_IJNS5_IJS1A_SH_EEESN_EEEEEEEvNS4_8identityENS4_13SM90_TMA_LOADENS1H_INS1I_ILi2ELi4ELi3EEENS4_18smem_ptr_flag_bitsILi8EEENSK_INS5_IJS1M_SH_EEENS5_IJSH_SB_EEEEEEEvS1V_EENS_8epilogue10collective6detail29Sm90TmaWarpSpecializedAdapterINS26_15DefaultEpilogueIfNS5_IJSB_llEEES2A_NS25_6thread17LinearCombinationIfLi1EffLNS2B_9ScaleType4KindE0ELNS_15FloatRoundStyleE2EfEENS1_15EpilogueDefaultEEEEEvvEEEEvNT_6ParamsE,"aw",@nobits
	.sectionflags	@""
	.align	16
	.zero		1024


//--------------------- .nv.shared.reserved.0     --------------------------
	.section	.nv.shared.reserved.0,"aw",@nobits
	.weak		__nv_reservedSMEM_offset_0_alias
	.size		__nv_reservedSMEM_offset_0_alias, 0, 0
	.other		__nv_reservedSMEM_offset_0_alias,@"STO_CUDA_RESERVED_SHARED STV_DEFAULT"
__nv_reservedSMEM_offset_0_alias:
	.zero		0


//--------------------- .nv.global                --------------------------
	.section	.nv.global,"aw",@nobits
.nv.global:
	.type		_ZN39_INTERNAL_ad9763d1_4_k_cu_3efb1142_26694cute1_E,@object
	.size		_ZN39_INTERNAL_ad9763d1_4_k_cu_3efb1142_26694cute1_E,(_ZN39_INTERNAL_ad9763d1_4_k_cu_3efb1142_26694cuda3std3__45__cpo6cbeginE - _ZN39_INTERNAL_ad9763d1_4_k_cu_3efb1142_26694cute1_E)
_ZN39_INTERNAL_ad9763d1_4_k_cu_3efb1142_26694cute1_E:
	.zero		1
	.type		_ZN39_INTERNAL_ad9763d1_4_k_cu_3efb1142_26694cuda3std3__45__cpo6cbeginE,@object
	.size		_ZN39_INTERNAL_ad9763d1_4_k_cu_3efb1142_26694cuda3std3__45__cpo6cbeginE,(_ZN39_INTERNAL_ad9763d1_4_k_cu_3efb1142_26694cuda3std3__48in_placeE - _ZN39_INTERNAL_ad9763d1_4_k_cu_3efb1142_26694cuda3std3__45__cpo6cbeginE)
_ZN39_INTERNAL_ad9763d1_4_k_cu_3efb1142_26694cuda3std3__45__cpo6cbeginE:
	.zero		1
	.type		_ZN39_INTERNAL_ad9763d1_4_k_cu_3efb1142_26694cuda3std3__48in_placeE,@object
	.size		_ZN39_INTERNAL_ad9763d1_4_k_cu_3efb1142_26694cuda3std3__48in_placeE,(_ZN39_INTERNAL_ad9763d1_4_k_cu_3efb1142_26694cuda3std6ranges3__45__cpo9iter_moveE - _ZN39_INTERNAL_ad9763d1_4_k_cu_3efb1142_26694cuda3std3__48in_placeE)
_ZN39_INTERNAL_ad9763d1_4_k_cu_3efb1142_26694cuda3std3__48in_placeE:
	.zero		1
	.type		_ZN39_INTERNAL_ad9763d1_4_k_cu_3efb1142_26694cuda3std6ranges3__45__cpo9iter_moveE,@object
	.size		_ZN39_INTERNAL_ad9763d1_4_k_cu_3efb1142_26694cuda3std6ranges3__45__cpo9iter_moveE,(_ZN39_INTERNAL_ad9763d1_4_k_cu_3efb1142_26694cuda3std3__45__cpo5beginE - _ZN39_INTERNAL_ad9763d1_4_k_cu_3efb1142_26694cuda3std6ranges3__45__cpo9iter_moveE)
_ZN39_INTERNAL_ad9763d1_4_k_cu_3efb1142_26694cuda3std6ranges3__45__cpo9iter_moveE:
	.zero		1
	.type		_ZN39_INTERNAL_ad9763d1_4_k_cu_3efb1142_26694cuda3std3__45__cpo5beginE,@object
	.size		_ZN39_INTERNAL_ad9763d1_4_k_cu_3efb1142_26694cuda3std3__45__cpo5beginE,(_ZN39_INTERNAL_ad9763d1_4_k_cu_3efb1142_26694cuda3std3__441_GLOBAL__N__ad9763d1_4_k_cu_3efb1142_26696ignoreE - _ZN39_INTERNAL_ad9763d1_4_k_cu_3efb1142_26694cuda3std3__45__cpo5beginE)
_ZN39_INTERNAL_ad9763d1_4_k_cu_3efb1142_26694cuda3std3__45__cpo5beginE:
	.zero		1
	.type		_ZN39_INTERNAL_ad9763d1_4_k_cu_3efb1142_26694cuda3std3__441_GLOBAL__N__ad9763d1_4_k_cu_3efb1142_26696ignoreE,@object
	.size		_ZN39_INTERNAL_ad9763d1_4_k_cu_3efb1142_26694cuda3std3__441_GLOBAL__N__ad9763d1_4_k_cu_3efb1142_26696ignoreE,(_ZN39_INTERNAL_ad9763d1_4_k_cu_3efb1142_26694cute7productE - _ZN39_INTERNAL_ad9763d1_4_k_cu_3efb1142_26694cuda3std3__441_GLOBAL__N__ad9763d1_4_k_cu_3efb1142_26696ignoreE)
_ZN39_INTERNAL_ad9763d1_4_k_cu_3efb1142_26694cuda3std3__441_GLOBAL__N__ad9763d1_4_k_cu_3efb1142_26696ignoreE:
	.zero		1
	.type		_ZN39_INTERNAL_ad9763d1_4_k_cu_3efb1142_26694cute7productE,@object
	.size		_ZN39_INTERNAL_ad9763d1_4_k_cu_3efb1142_26694cute7productE,(_ZN39_INTERNAL_ad9763d1_4_k_cu_3efb1142_26694cuda3std3__45__cpo3endE - _ZN39_INTERNAL_ad9763d1_4_k_cu_3efb1142_26694cute7productE)
_ZN39_INTERNAL_ad9763d1_4_k_cu_3efb1142_26694cute7productE:
	.zero		1
	.type		_ZN39_INTERNAL_ad9763d1_4_k_cu_3efb1142_26694cuda3std3__45__cpo3endE,@object
	.size		_ZN39_INTERNAL_ad9763d1_4_k_cu_3efb1142_26694cuda3std3__45__cpo3endE,(_ZN39_INTERNAL_ad9763d1_4_k_cu_3efb1142_26694cuda3std3__419piecewise_constructE - _ZN39_INTERNAL_ad9763d1_4_k_cu_3efb1142_26694cuda3std3__45__cpo3endE)
_ZN39_INTERNAL_ad9763d1_4_k_cu_3efb1142_26694cuda3std3__45__cpo3endE:
	.zero		1
	.type		_ZN39_INTERNAL_ad9763d1_4_k_cu_3efb1142_26694cuda3std3__419piecewise_constructE,@object
	.size		_ZN39_INTERNAL_ad9763d1_4_k_cu_3efb1142_26694cuda3std3__419piecewise_constructE,(_ZN39_INTERNAL_ad9763d1_4_k_cu_3efb1142_26694cuda3std3__45__cpo4cendE - _ZN39_INTERNAL_ad9763d1_4_k_cu_3efb1142_26694cuda3std3__419piecewise_constructE)
_ZN39_INTERNAL_ad9763d1_4_k_cu_3efb1142_26694cuda3std3__419piecewise_constructE:
	.zero		1
	.type		_ZN39_INTERNAL_ad9763d1_4_k_cu_3efb1142_26694cuda3std3__45__cpo4cendE,@object
	.size		_ZN39_INTERNAL_ad9763d1_4_k_cu_3efb1142_26694cuda3std3__45__cpo4cendE,(_ZN39_INTERNAL_ad9763d1_4_k_cu_3efb1142_26694cuda3std6ranges3__45__cpo4swapE - _ZN39_INTERNAL_ad9763d1_4_k_cu_3efb1142_26694cuda3std3__45__cpo4cendE)
_ZN39_INTERNAL_ad9763d1_4_k_cu_3efb1142_26694cuda3std3__45__cpo4cendE:
	.zero		1
	.type		_ZN39_INTERNAL_ad9763d1_4_k_cu_3efb1142_26694cuda3std6ranges3__45__cpo4swapE,@object
	.size		_ZN39_INTERNAL_ad9763d1_4_k_cu_3efb1142_26694cuda3std6ranges3__45__cpo4swapE,(.L_7 - _ZN39_INTERNAL_ad9763d1_4_k_cu_3efb1142_26694cuda3std6ranges3__45__cpo4swapE)
_ZN39_INTERNAL_ad9763d1_4_k_cu_3efb1142_26694cuda3std6ranges3__45__cpo4swapE:
	.zero		1
.L_7:


//--------------------- .nv.constant0._ZN7cutlass13device_kernelINS_4gemm6kernel13GemmUniversalIN4cute5tupleIJiiiiEEENS1_10collective13CollectiveMmaINS1_43MainloopSm90TmaGmmaWarpSpecializedSparseFP8ILi25ENS5_IJNS4_1CILi1EEENSA_ILi2EEESB_EEENS1_35KernelTmaWarpSpecializedCooperativeEEENS5_IJNSA_ILi128EEENSA_ILi64EEESH_EEENS_12float_e4m3_tENS5_IJNS4_6LayoutINS5_IJiNS5_IJSC_iEEEiEEENS5_IJlNS5_IJSB_SC_EEElEEEEENSK_INS5_IJNS5_IJSH_iEEESQ_iEEENS5_IJNS5_IJSH_NSA_ILi4096EEEEEENS5_IJSB_lEEElEEEEEEEESJ_NS5_IJlSB_lEEENS4_8TiledMMAINS4_8MMA_AtomIJNS4_4SM904GMMA6SPARSE31GMMA_64x64x64_F32E4M3E4M3_SS_TNILNS12_7ScaleInE1ELS15_1ELNS12_9SparseSelE0EEEEEENSK_INS5_IJSC_SB_SB_EEENS5_IJSB_NSA_ILi0EEES1A_EEEEENS5_IJNS4_10UnderscoreES1D_S1D_EEEEENS4_23SM90_TMA_LOAD_MULTICASTENS4_14ComposedLayoutINS4_7SwizzleILi1ELi4ELi3EEENS4_25smem_sparse_ptr_flag_bitsILi2ELi8EEENSK_INS5_IJNS5_IJSB_NSA_ILi8EEEEEENS5_IJSC_NSA_ILi32EEEEEEEEENS5_IJNS5_IJS1A_SH_EEESN_EEEEEEEvNS4_8identityENS4_13SM90_TMA_LOADENS1H_INS1I_ILi2ELi4ELi3EEENS4_18smem_ptr_flag_bitsILi8EEENSK_INS5_IJS1M_SH_EEENS5_IJSH_SB_EEEEEEEvS1V_EENS_8epilogue10collective6detail29Sm90TmaWarpSpecializedAdapterINS26_15DefaultEpilogueIfNS5_IJSB_llEEES2A_NS25_6thread17LinearCombinationIfLi1EffLNS2B_9ScaleType4KindE0ELNS_15FloatRoundStyleE2EfEENS1_15EpilogueDefaultEEEEEvvEEEEvNT_6ParamsE --------------------------
	.section	.nv.constant0._ZN7cutlass13device_kernelINS_4gemm6kernel13GemmUniversalIN4cute5tupleIJiiiiEEENS1_10collective13CollectiveMmaINS1_43MainloopSm90TmaGmmaWarpSpecializedSparseFP8ILi25ENS5_IJNS4_1CILi1EEENSA_ILi2EEESB_EEENS1_35KernelTmaWarpSpecializedCooperativeEEENS5_IJNSA_ILi128EEENSA_ILi64EEESH_EEENS_12float_e4m3_tENS5_IJNS4_6LayoutINS5_IJiNS5_IJSC_iEEEiEEENS5_IJlNS5_IJSB_SC_EEElEEEEENSK_INS5_IJNS5_IJSH_iEEESQ_iEEENS5_IJNS5_IJSH_NSA_ILi4096EEEEEENS5_IJSB_lEEElEEEEEEEESJ_NS5_IJlSB_lEEENS4_8TiledMMAINS4_8MMA_AtomIJNS4_4SM904GMMA6SPARSE31GMMA_64x64x64_F32E4M3E4M3_SS_TNILNS12_7ScaleInE1ELS15_1ELNS12_9SparseSelE0EEEEEENSK_INS5_IJSC_SB_SB_EEENS5_IJSB_NSA_ILi0EEES1A_EEEEENS5_IJNS4_10UnderscoreES1D_S1D_EEEEENS4_23SM90_TMA_LOAD_MULTICASTENS4_14ComposedLayoutINS4_7SwizzleILi1ELi4ELi3EEENS4_25smem_sparse_ptr_flag_bitsILi2ELi8EEENSK_INS5_IJNS5_IJSB_NSA_ILi8EEEEEENS5_IJSC_NSA_ILi32EEEEEEEEENS5_IJNS5_IJS1A_SH_EEESN_EEEEEEEvNS4_8identityENS4_13SM90_TMA_LOADENS1H_INS1I_ILi2ELi4ELi3EEENS4_18smem_ptr_flag_bitsILi8EEENSK_INS5_IJS1M_SH_EEENS5_IJSH_SB_EEEEEEEvS1V_EENS_8epilogue10collective6detail29Sm90TmaWarpSpecializedAdapterINS26_15DefaultEpilogueIfNS5_IJSB_llEEES2A_NS25_6thread17LinearCombinationIfLi1EffLNS2B_9ScaleType4KindE0ELNS_15FloatRoundStyleE2EfEENS1_15EpilogueDefaultEEEEEvvEEEEvNT_6ParamsE,"a",@progbits
	.sectionflags	@""
	.align	4
.nv.constant0._ZN7cutlass13device_kernelINS_4gemm6kernel13GemmUniversalIN4cute5tupleIJiiiiEEENS1_10collective13CollectiveMmaINS1_43MainloopSm90TmaGmmaWarpSpecializedSparseFP8ILi25ENS5_IJNS4_1CILi1EEENSA_ILi2EEESB_EEENS1_35KernelTmaWarpSpecializedCooperativeEEENS5_IJNSA_ILi128EEENSA_ILi64EEESH_EEENS_12float_e4m3_tENS5_IJNS4_6LayoutINS5_IJiNS5_IJSC_iEEEiEEENS5_IJlNS5_IJSB_SC_EEElEEEEENSK_INS5_IJNS5_IJSH_iEEESQ_iEEENS5_IJNS5_IJSH_NSA_ILi4096EEEEEENS5_IJSB_lEEElEEEEEEEESJ_NS5_IJlSB_lEEENS4_8TiledMMAINS4_8MMA_AtomIJNS4_4SM904GMMA6SPARSE31GMMA_64x64x64_F32E4M3E4M3_SS_TNILNS12_7ScaleInE1ELS15_1ELNS12_9SparseSelE0EEEEEENSK_INS5_IJSC_SB_SB_EEENS5_IJSB_NSA_ILi0EEES1A_EEEEENS5_IJNS4_10UnderscoreES1D_S1D_EEEEENS4_23SM90_TMA_LOAD_MULTICASTENS4_14ComposedLayoutINS4_7SwizzleILi1ELi4ELi3EEENS4_25smem_sparse_ptr_flag_bitsILi2ELi8EEENSK_INS5_IJNS5_IJSB_NSA_ILi8EEEEEENS5_IJSC_NSA_ILi32EEEEEEEEENS5_IJNS5_IJS1A_SH_EEESN_EEEEEEEvNS4_8identityENS4_13SM90_TMA_LOADENS1H_INS1I_ILi2ELi4ELi3EEENS4_18smem_ptr_flag_bitsILi8EEENSK_INS5_IJS1M_SH_EEENS5_IJSH_SB_EEEEEEEvS1V_EENS_8epilogue10collective6detail29Sm90TmaWarpSpecializedAdapterINS26_15DefaultEpilogueIfNS5_IJSB_llEEES2A_NS25_6thread17LinearCombinationIfLi1EffLNS2B_9ScaleType4KindE0ELNS_15FloatRoundStyleE2EfEENS1_15EpilogueDefaultEEEEEvvEEEEvNT_6ParamsE:
	.zero		1920


//--------------------- SYMBOLS --------------------------

	.type		.nv.reservedSmem.offset0,@object
	.size		.nv.reservedSmem.offset0,0x4
